def attn_fwd(
    Q,
    K,
    V,
    Out,
    Lse,
    sm_scale,
    stride_qz,
    stride_qh,
    stride_qm,
    stride_qk,
    stride_kz,
    stride_kh,
    stride_kn,
    stride_kk,
    stride_vz,
    stride_vh,
    stride_vn,
    stride_vk,
    stride_oz,
    stride_oh,
    stride_om,
    stride_ok,
    seqlen_q,
    seqlen_k,
    BLOCK_M: tl.constexpr,
    BLOCK_N: tl.constexpr,
    HEAD_DIM: tl.constexpr,
    CAUSAL: tl.constexpr,
):
    start_m = tl.program_id(0)
    off_hz = tl.program_id(1)
    q_off = off_hz * stride_qh
    k_off = off_hz * stride_kh
    v_off = off_hz * stride_vh
    offs_m = start_m * BLOCK_M + tl.arange(0, BLOCK_M)
    offs_d = tl.arange(0, HEAD_DIM)
    offs_n = tl.arange(0, BLOCK_N)
    q_ptrs = Q + q_off + offs_m[:, None] * stride_qm + offs_d[None, :] * stride_qk
    k_ptrs = K + k_off + offs_d[:, None] * stride_kk + offs_n[None, :] * stride_kn
    v_ptrs = V + v_off + offs_n[:, None] * stride_vn + offs_d[None, :] * stride_vk
    m_i = tl.full([BLOCK_M], float("-inf"), dtype=tl.float32)
    l_i = tl.zeros([BLOCK_M], dtype=tl.float32) + 1.0
    acc = tl.zeros([BLOCK_M, HEAD_DIM], dtype=tl.float32)
    q = tl.load(q_ptrs)
    acc, l_i, m_i = _attn_fwd_inner(
        acc,
        l_i,
        m_i,
        q,
        k_ptrs,
        v_ptrs,
        sm_scale,
        stride_kn,
        stride_vn,
        start_m,
        seqlen_k,
        BLOCK_M,
        BLOCK_N,
        HEAD_DIM,
        CAUSAL,
    )
    acc = acc / l_i[:, None]
    lse = m_i + tl.math.log2(l_i) / 1.4426950408889634
    o_ptrs = (
        Out
        + off_hz * stride_oh
        + offs_m[:, None] * stride_om
        + offs_d[None, :] * stride_ok
    )
    tl.store(o_ptrs, acc.to(Out.dtype.element_ty))
    tl.store(Lse + off_hz * seqlen_q + offs_m, lse)

# config = {"BLOCK_M": 32, "BLOCK_N": 32, "HEAD_DIM": 128, "arch": "sm_100", "causal": false, "dtype": "fp16", "num_stages": 4, "num_warps": 4}
# arch = sm_100


// ===== COMPILED SASS (sm_100a) =====

	.target	sm_100a

	.elftype	@"ET_EXEC"


//--------------------- .note.nv.tkinfo           --------------------------
	.section	.note.nv.tkinfo,"",@"SHT_NOTE"
	.sectionflags	@"SHF_NOTE_NV_TKINFO"
	.tkinfo
        /*0018*/ 	.word	0x00000081
        /*0030*/ 	.string	""
        /*0030*/ 	.string	"ptxas-blackwell"
        /*0030*/ 	.string	"Cuda compilation tools, release 12.9, V12.9.86"
        /*0030*/ 	.string	"Build cuda_12.9.r12.9/compiler.36037853_0"
        /*0030*/ 	.string	"-v  -suppress-debug-info  -lineinfo  -arch sm_100a "



//--------------------- .note.nv.cuver            --------------------------
	.section	.note.nv.cuver,"",@"SHT_NOTE"
	.sectionflags	@"SHF_NOTE_NV_CUVER"
        /*0018*/ 	.short	0x0001
        /*001a*/ 	.short	0x0064
        /*001c*/ 	.short	0x0001
        /*001e*/ 	.short	0x0000
        /*0020*/ 	.short	0x0001
        /*0022*/ 	.short	0x0000


//--------------------- .nv.info                  --------------------------
	.section	.nv.info,"",@"SHT_CUDA_INFO"
	.align	4


	//----- nvinfo : EIATTR_REGCOUNT
	.align		4
        /*0000*/ 	.byte	0x04, 0x2f
        /*0002*/ 	.short	(.L_2 - .L_1)
	.align		4
.L_1:
        /*0004*/ 	.word	index@(attn_fwd)
        /*0008*/ 	.word	0x000000f5


	//----- nvinfo : EIATTR_FRAME_SIZE
	.align		4
.L_2:
        /*000c*/ 	.byte	0x04, 0x11
        /*000e*/ 	.short	(.L_4 - .L_3)
	.align		4
.L_3:
        /*0010*/ 	.word	index@(attn_fwd)
        /*0014*/ 	.word	0x00000000


	//----- nvinfo : EIATTR_MIN_STACK_SIZE
	.align		4
.L_4:
        /*0018*/ 	.byte	0x04, 0x12
        /*001a*/ 	.short	(.L_6 - .L_5)
	.align		4
.L_5:
        /*001c*/ 	.word	index@(attn_fwd)
        /*0020*/ 	.word	0x00000000
.L_6:


//--------------------- .nv.info.attn_fwd         --------------------------
	.section	.nv.info.attn_fwd,"",@"SHT_CUDA_INFO"
	.sectionflags	@""
	.align	4


	//----- nvinfo : EIATTR_CUDA_API_VERSION
	.align		4
        /*0000*/ 	.byte	0x04, 0x37
        /*0002*/ 	.short	(.L_8 - .L_7)
.L_7:
        /*0004*/ 	.word	0x00000081


	//----- nvinfo : EIATTR_KPARAM_INFO
	.align		4
.L_8:
        /*0008*/ 	.byte	0x04, 0x17
        /*000a*/ 	.short	(.L_10 - .L_9)
.L_9:
        /*000c*/ 	.word	0x00000000
        /*0010*/ 	.short	0x0019
        /*0012*/ 	.short	0x0080
        /*0014*/ 	.byte	0x00, 0xf4, 0x21, 0x00


	//----- nvinfo : EIATTR_KPARAM_INFO
	.align		4
.L_10:
        /*0018*/ 	.byte	0x04, 0x17
        /*001a*/ 	.short	(.L_12 - .L_11)
.L_11:
        /*001c*/ 	.word	0x00000000
        /*0020*/ 	.short	0x0018
        /*0022*/ 	.short	0x0078
        /*0024*/ 	.byte	0x00, 0xf4, 0x21, 0x00


	//----- nvinfo : EIATTR_KPARAM_INFO
	.align		4
.L_12:
        /*0028*/ 	.byte	0x04, 0x17
        /*002a*/ 	.short	(.L_14 - .L_13)
.L_13:
        /*002c*/ 	.word	0x00000000
        /*0030*/ 	.short	0x0017
        /*0032*/ 	.short	0x0070
        /*0034*/ 	.byte	0x00, 0xf0, 0x11, 0x00


	//----- nvinfo : EIATTR_KPARAM_INFO
	.align		4
.L_14:
        /*0038*/ 	.byte	0x04, 0x17
        /*003a*/ 	.short	(.L_16 - .L_15)
.L_15:
        /*003c*/ 	.word	0x00000000
        /*0040*/ 	.short	0x0016
        /*0042*/ 	.short	0x006c
        /*0044*/ 	.byte	0x00, 0xf0, 0x11, 0x00


	//----- nvinfo : EIATTR_KPARAM_INFO
	.align		4
.L_16:
        /*0048*/ 	.byte	0x04, 0x17
        /*004a*/ 	.short	(.L_18 - .L_17)
.L_17:
        /*004c*/ 	.word	0x00000000
        /*0050*/ 	.short	0x0015
        /*0052*/ 	.short	0x0068
        /*0054*/ 	.byte	0x00, 0xf0, 0x11, 0x00


	//----- nvinfo : EIATTR_KPARAM_INFO
	.align		4
.L_18:
        /*0058*/ 	.byte	0x04, 0x17
        /*005a*/ 	.short	(.L_20 - .L_19)
.L_19:
        /*005c*/ 	.word	0x00000000
        /*0060*/ 	.short	0x0014
        /*0062*/ 	.short	0x0064
        /*0064*/ 	.byte	0x00, 0xf0, 0x11, 0x00


	//----- nvinfo : EIATTR_KPARAM_INFO
	.align		4
.L_20:
        /*0068*/ 	.byte	0x04, 0x17
        /*006a*/ 	.short	(.L_22 - .L_21)
.L_21:
        /*006c*/ 	.word	0x00000000
        /*0070*/ 	.short	0x0013
        /*0072*/ 	.short	0x0060
        /*0074*/ 	.byte	0x00, 0xf0, 0x11, 0x00


	//----- nvinfo : EIATTR_KPARAM_INFO
	.align		4
.L_22:
        /*0078*/ 	.byte	0x04, 0x17
        /*007a*/ 	.short	(.L_24 - .L_23)
.L_23:
        /*007c*/ 	.word	0x00000000
        /*0080*/ 	.short	0x0012
        /*0082*/ 	.short	0x005c
        /*0084*/ 	.byte	0x00, 0xf0, 0x11, 0x00


	//----- nvinfo : EIATTR_KPARAM_INFO
	.align		4
.L_24:
        /*0088*/ 	.byte	0x04, 0x17
        /*008a*/ 	.short	(.L_26 - .L_25)
.L_25:
        /*008c*/ 	.word	0x00000000
        /*0090*/ 	.short	0x0011
        /*0092*/ 	.short	0x0058
        /*0094*/ 	.byte	0x00, 0xf0, 0x11, 0x00


	//----- nvinfo : EIATTR_KPARAM_INFO
	.align		4
.L_26:
        /*0098*/ 	.byte	0x04, 0x17
        /*009a*/ 	.short	(.L_28 - .L_27)
.L_27:
        /*009c*/ 	.word	0x00000000
        /*00a0*/ 	.short	0x0010
        /*00a2*/ 	.short	0x0054
        /*00a4*/ 	.byte	0x00, 0xf0, 0x11, 0x00


	//----- nvinfo : EIATTR_KPARAM_INFO
	.align		4
.L_28:
        /*00a8*/ 	.byte	0x04, 0x17
        /*00aa*/ 	.short	(.L_30 - .L_29)
.L_29:
        /*00ac*/ 	.word	0x00000000
        /*00b0*/ 	.short	0x000f
        /*00b2*/ 	.short	0x0050
        /*00b4*/ 	.byte	0x00, 0xf0, 0x11, 0x00


	//----- nvinfo : EIATTR_KPARAM_INFO
	.align		4
.L_30:
        /*00b8*/ 	.byte	0x04, 0x17
        /*00ba*/ 	.short	(.L_32 - .L_31)
.L_31:
        /*00bc*/ 	.word	0x00000000
        /*00c0*/ 	.short	0x000e
        /*00c2*/ 	.short	0x004c
        /*00c4*/ 	.byte	0x00, 0xf0, 0x11, 0x00


	//----- nvinfo : EIATTR_KPARAM_INFO
	.align		4
.L_32:
        /*00c8*/ 	.byte	0x04, 0x17
        /*00ca*/ 	.short	(.L_34 - .L_33)
.L_33:
        /*00cc*/ 	.word	0x00000000
        /*00d0*/ 	.short	0x000d
        /*00d2*/ 	.short	0x0048
        /*00d4*/ 	.byte	0x00, 0xf0, 0x11, 0x00


	//----- nvinfo : EIATTR_KPARAM_INFO
	.align		4
.L_34:
        /*00d8*/ 	.byte	0x04, 0x17
        /*00da*/ 	.short	(.L_36 - .L_35)
.L_35:
        /*00dc*/ 	.word	0x00000000
        /*00e0*/ 	.short	0x000c
        /*00e2*/ 	.short	0x0044
        /*00e4*/ 	.byte	0x00, 0xf0, 0x11, 0x00


	//----- nvinfo : EIATTR_KPARAM_INFO
	.align		4
.L_36:
        /*00e8*/ 	.byte	0x04, 0x17
        /*00ea*/ 	.short	(.L_38 - .L_37)
.L_37:
        /*00ec*/ 	.word	0x00000000
        /*00f0*/ 	.short	0x000b
        /*00f2*/ 	.short	0x0040
        /*00f4*/ 	.byte	0x00, 0xf0, 0x11, 0x00


	//----- nvinfo : EIATTR_KPARAM_INFO
	.align		4
.L_38:
        /*00f8*/ 	.byte	0x04, 0x17
        /*00fa*/ 	.short	(.L_40 - .L_39)
.L_39:
        /*00fc*/ 	.word	0x00000000
        /*0100*/ 	.short	0x000a
        /*0102*/ 	.short	0x003c
        /*0104*/ 	.byte	0x00, 0xf0, 0x11, 0x00


	//----- nvinfo : EIATTR_KPARAM_INFO
	.align		4
.L_40:
        /*0108*/ 	.byte	0x04, 0x17
        /*010a*/ 	.short	(.L_42 - .L_41)
.L_41:
        /*010c*/ 	.word	0x00000000
        /*0110*/ 	.short	0x0009
        /*0112*/ 	.short	0x0038
        /*0114*/ 	.byte	0x00, 0xf0, 0x11, 0x00


	//----- nvinfo : EIATTR_KPARAM_INFO
	.align		4
.L_42:
        /*0118*/ 	.byte	0x04, 0x17
        /*011a*/ 	.short	(.L_44 - .L_43)
.L_43:
        /*011c*/ 	.word	0x00000000
        /*0120*/ 	.short	0x0008
        /*0122*/ 	.short	0x0034
        /*0124*/ 	.byte	0x00, 0xf0, 0x11, 0x00


	//----- nvinfo : EIATTR_KPARAM_INFO
	.align		4
.L_44:
        /*0128*/ 	.byte	0x04, 0x17
        /*012a*/ 	.short	(.L_46 - .L_45)
.L_45:
        /*012c*/ 	.word	0x00000000
        /*0130*/ 	.short	0x0007
        /*0132*/ 	.short	0x0030
        /*0134*/ 	.byte	0x00, 0xf0, 0x11, 0x00


	//----- nvinfo : EIATTR_KPARAM_INFO
	.align		4
.L_46:
        /*0138*/ 	.byte	0x04, 0x17
        /*013a*/ 	.short	(.L_48 - .L_47)
.L_47:
        /*013c*/ 	.word	0x00000000
        /*0140*/ 	.short	0x0006
        /*0142*/ 	.short	0x002c
        /*0144*/ 	.byte	0x00, 0xf0, 0x11, 0x00


	//----- nvinfo : EIATTR_KPARAM_INFO
	.align		4
.L_48:
        /*0148*/ 	.byte	0x04, 0x17
        /*014a*/ 	.short	(.L_50 - .L_49)
.L_49:
        /*014c*/ 	.word	0x00000000
        /*0150*/ 	.short	0x0005
        /*0152*/ 	.short	0x0028
        /*0154*/ 	.byte	0x00, 0xf0, 0x11, 0x00


	//----- nvinfo : EIATTR_KPARAM_INFO
	.align		4
.L_50:
        /*0158*/ 	.byte	0x04, 0x17
        /*015a*/ 	.short	(.L_52 - .L_51)
.L_51:
        /*015c*/ 	.word	0x00000000
        /*0160*/ 	.short	0x0004
        /*0162*/ 	.short	0x0020
        /*0164*/ 	.byte	0x00, 0xf4, 0x21, 0x00


	//----- nvinfo : EIATTR_KPARAM_INFO
	.align		4
.L_52:
        /*0168*/ 	.byte	0x04, 0x17
        /*016a*/ 	.short	(.L_54 - .L_53)
.L_53:
        /*016c*/ 	.word	0x00000000
        /*0170*/ 	.short	0x0003
        /*0172*/ 	.short	0x0018
        /*0174*/ 	.byte	0x00, 0xf4, 0x21, 0x00


	//----- nvinfo : EIATTR_KPARAM_INFO
	.align		4
.L_54:
        /*0178*/ 	.byte	0x04, 0x17
        /*017a*/ 	.short	(.L_56 - .L_55)
.L_55:
        /*017c*/ 	.word	0x00000000
        /*0180*/ 	.short	0x0002
        /*0182*/ 	.short	0x0010
        /*0184*/ 	.byte	0x00, 0xf4, 0x21, 0x00


	//----- nvinfo : EIATTR_KPARAM_INFO
	.align		4
.L_56:
        /*0188*/ 	.byte	0x04, 0x17
        /*018a*/ 	.short	(.L_58 - .L_57)
.L_57:
        /*018c*/ 	.word	0x00000000
        /*0190*/ 	.short	0x0001
        /*0192*/ 	.short	0x0008
        /*0194*/ 	.byte	0x00, 0xf4, 0x21, 0x00


	//----- nvinfo : EIATTR_KPARAM_INFO
	.align		4
.L_58:
        /*0198*/ 	.byte	0x04, 0x17
        /*019a*/ 	.short	(.L_60 - .L_59)
.L_59:
        /*019c*/ 	.word	0x00000000
        /*01a0*/ 	.short	0x0000
        /*01a2*/ 	.short	0x0000
        /*01a4*/ 	.byte	0x00, 0xf4, 0x21, 0x00


	//----- nvinfo : EIATTR_SPARSE_MMA_MASK
	.align		4
.L_60:
        /*01a8*/ 	.byte	0x03, 0x50
        /*01aa*/ 	.short	0x0000


	//----- nvinfo : EIATTR_MAXREG_COUNT
	.align		4
        /*01ac*/ 	.byte	0x03, 0x1b
        /*01ae*/ 	.short	0x00ff


	//----- nvinfo : EIATTR_NUM_BARRIERS
	.align		4
        /*01b0*/ 	.byte	0x02, 0x4c
        /*01b2*/ 	.byte	0x01
	.zero		1


	//----- nvinfo : EIATTR_COOP_GROUP_MASK_REGIDS
	.align		4
        /*01b4*/ 	.byte	0x04, 0x29
        /*01b6*/ 	.short	(.L_62 - .L_61)


	//   ....[0]....
.L_61:
        /*01b8*/ 	.word	0xffffffff


	//   ....[1]....
        /*01bc*/ 	.word	0xffffffff


	//   ....[2]....
        /*01c0*/ 	.word	0xffffffff


	//   ....[3]....
        /*01c4*/ 	.word	0xffffffff


	//   ....[4]....
        /*01c8*/ 	.word	0xffffffff


	//   ....[5]....
        /*01cc*/ 	.word	0xffffffff


	//   ....[6]....
        /*01d0*/ 	.word	0xffffffff


	//   ....[7]....
        /*01d4*/ 	.word	0xffffffff


	//   ....[8]....
        /*01d8*/ 	.word	0xffffffff


	//   ....[9]....
        /*01dc*/ 	.word	0xffffffff


	//   ....[10]....
        /*01e0*/ 	.word	0xffffffff


	//   ....[11]....
        /*01e4*/ 	.word	0xffffffff


	//   ....[12]....
        /*01e8*/ 	.word	0xffffffff


	//   ....[13]....
        /*01ec*/ 	.word	0xffffffff


	//   ....[14]....
        /*01f0*/ 	.word	0xffffffff


	//   ....[15]....
        /*01f4*/ 	.word	0xffffffff


	//   ....[16]....
        /*01f8*/ 	.word	0xffffffff


	//   ....[17]....
        /*01fc*/ 	.word	0xffffffff


	//   ....[18]....
        /*0200*/ 	.word	0xffffffff


	//   ....[19]....
        /*0204*/ 	.word	0xffffffff


	//----- nvinfo : EIATTR_COOP_GROUP_INSTR_OFFSETS
	.align		4
.L_62:
        /*0208*/ 	.byte	0x04, 0x28
        /*020a*/ 	.short	(.L_64 - .L_63)


	//   ....[0]....
.L_63:
        /*020c*/ 	.word	0x00002950


	//   ....[1]....
        /*0210*/ 	.word	0x00002960


	//   ....[2]....
        /*0214*/ 	.word	0x00002970


	//   ....[3]....
        /*0218*/ 	.word	0x00002980


	//   ....[4]....
        /*021c*/ 	.word	0x000029d0


	//   ....[5]....
        /*0220*/ 	.word	0x000029e0


	//   ....[6]....
        /*0224*/ 	.word	0x000029f0


	//   ....[7]....
        /*0228*/ 	.word	0x00002a00


	//   ....[8]....
        /*022c*/ 	.word	0x00002b20


	//   ....[9]....
        /*0230*/ 	.word	0x00002b40


	//   ....[10]....
        /*0234*/ 	.word	0x00002db0


	//   ....[11]....
        /*0238*/ 	.word	0x00002dc0


	//   ....[12]....
        /*023c*/ 	.word	0x00002de0


	//   ....[13]....
        /*0240*/ 	.word	0x00002df0


	//   ....[14]....
        /*0244*/ 	.word	0x00002e20


	//   ....[15]....
        /*0248*/ 	.word	0x00002e50


	//   ....[16]....
        /*024c*/ 	.word	0x00002e60


	//   ....[17]....
        /*0250*/ 	.word	0x00002e70


	//   ....[18]....
        /*0254*/ 	.word	0x00002f30


	//   ....[19]....
        /*0258*/ 	.word	0x00002f50


	//----- nvinfo : EIATTR_VRC_CTA_INIT_COUNT
	.align		4
.L_64:
        /*025c*/ 	.byte	0x02, 0x4a
	.zero		1
	.zero		1


	//----- nvinfo : EIATTR_EXIT_INSTR_OFFSETS
	.align		4
        /*0260*/ 	.byte	0x04, 0x1c
        /*0262*/ 	.short	(.L_66 - .L_65)


	//   ....[0]....
.L_65:
        /*0264*/ 	.word	0x00005860


	//   ....[1]....
        /*0268*/ 	.word	0x00005890


	//----- nvinfo : EIATTR_REQNTID
	.align		4
.L_66:
        /*026c*/ 	.byte	0x04, 0x10
        /*026e*/ 	.short	(.L_68 - .L_67)
.L_67:
        /*0270*/ 	.word	0x00000080
        /*0274*/ 	.word	0x00000001
        /*0278*/ 	.word	0x00000001


	//----- nvinfo : EIATTR_CBANK_PARAM_SIZE
	.align		4
.L_68:
        /*027c*/ 	.byte	0x03, 0x19
        /*027e*/ 	.short	0x0088


	//----- nvinfo : EIATTR_PARAM_CBANK
	.align		4
        /*0280*/ 	.byte	0x04, 0x0a
        /*0282*/ 	.short	(.L_70 - .L_69)
	.align		4
.L_69:
        /*0284*/ 	.word	index@(.nv.constant0.attn_fwd)
        /*0288*/ 	.short	0x0380
        /*028a*/ 	.short	0x0088


	//----- nvinfo : EIATTR_SW_WAR
	.align		4
.L_70:
        /*028c*/ 	.byte	0x04, 0x36
        /*028e*/ 	.short	(.L_72 - .L_71)
.L_71:
        /*0290*/ 	.word	0x00000008
.L_72:


//--------------------- .nv.compat                --------------------------
	.section	.nv.compat,"",@"SHT_CUDA_COMPAT_INFO"
	.align	4
        /*0000*/ 	.byte	0x02, 0x02, 0x01, 0x00, 0x02, 0x05, 0x05, 0x00, 0x02, 0x03, 0x00, 0x00, 0x02, 0x06, 0x01, 0x00


//--------------------- .nv.callgraph             --------------------------
	.section	.nv.callgraph,"",@"SHT_CUDA_CALLGRAPH"
	.align	4
	.sectionentsize	8
	.align		4
        /*0000*/ 	.word	0x00000000
	.align		4
        /*0004*/ 	.word	0xffffffff
	.align		4
        /*0008*/ 	.word	0x00000000
	.align		4
        /*000c*/ 	.word	0xfffffffe
	.align		4
        /*0010*/ 	.word	0x00000000
	.align		4
        /*0014*/ 	.word	0xfffffffd
	.align		4
        /*0018*/ 	.word	0x00000000
	.align		4
        /*001c*/ 	.word	0xfffffffc


//--------------------- .nv.constant4             --------------------------
	.section	.nv.constant4,"a",@progbits
	.align	8
	.align		8
.nv.constant4:
        /*0000*/ 	.dword	_$_str


//--------------------- .text.attn_fwd            --------------------------
	.section	.text.attn_fwd,"ax",@progbits
	.align	128
        .global         attn_fwd
        .type           attn_fwd,@function
        .size           attn_fwd,(.L_x_3 - attn_fwd)
        .other          attn_fwd,@"STO_CUDA_ENTRY STV_DEFAULT"
attn_fwd:
.text.attn_fwd:
[----:B------:R-:W0:Y:S01]  /*0000*/  LDC R1, c[0x0][0x37c] ;  /* 0x0000df00ff017b82 */ /* 0x000e220000000800 */
[----:B------:R-:W1:Y:S07]  /*0010*/  S2R R0, SR_TID.X ;  /* 0x0000000000007919 */ /* 0x000e6e0000002100 */
[----:B------:R-:W2:Y:S01]  /*0020*/  S2UR UR7, SR_CTAID.Y ;  /* 0x00000000000779c3 */ /* 0x000ea20000002600 */
[----:B------:R-:W2:Y:S01]  /*0030*/  LDCU.64 UR4, c[0x0][0x3b0] ;  /* 0x00007600ff0477ac */ /* 0x000ea20008000a00 */
[----:B------:R-:W3:Y:S01]  /*0040*/  S2R R3, SR_CTAID.X ;  /* 0x0000000000037919 */ /* 0x000ee20000002500 */
[----:B------:R-:W4:Y:S05]  /*0050*/  LDCU.64 UR10, c[0x0][0x358] ;  /* 0x00006b00ff0a77ac */ /* 0x000f2a0008000a00 */
[----:B------:R-:W5:Y:S08]  /*0060*/  LDC R54, c[0x0][0x3b8] ;  /* 0x0000ee00ff367b82 */ /* 0x000f700000000800 */
[----:B------:R-:W0:Y:S01]  /*0070*/  LDC.64 R50, c[0x0][0x380] ;  /* 0x0000e000ff327b82 */ /* 0x000e220000000a00 */
[----:B--2---:R-:W-:-:S04]  /*0080*/  UIMAD UR4, UR7, UR4, URZ ;  /* 0x00000004070472a4 */ /* 0x004fc8000f8e02ff */
[----:B------:R-:W-:Y:S01]  /*0090*/  USHF.L.U32 UR6, UR4, 0x1, URZ ;  /* 0x0000000104067899 */ /* 0x000fe200080006ff */
[----:B-1----:R-:W-:Y:S02]  /*00a0*/  LOP3.LUT R18, R0, 0x1f, RZ, 0xc0, !PT ;  /* 0x0000001f00127812 */ /* 0x002fe400078ec0ff */
[----:B------:R-:W-:-:S03]  /*00b0*/  SHF.R.U32.HI R19, RZ, 0x5, R0 ;  /* 0x00000005ff137819 */ /* 0x000fc60000011600 */
[----:B---3--:R-:W-:Y:S01]  /*00c0*/  IMAD R2, R3, 0x20, R18 ;  /* 0x0000002003027824 */ /* 0x008fe200078e0212 */
[----:B------:R-:W-:-:S03]  /*00d0*/  SGXT.U32 R19, R19, 0x2 ;  /* 0x000000021313781a */ /* 0x000fc60000000000 */
[----:B------:R-:W-:Y:S01]  /*00e0*/  IMAD R3, R2, UR5, RZ ;  /* 0x0000000502037c24 */ /* 0x000fe2000f8e02ff */
[----:B------:R-:W-:Y:S01]  /*00f0*/  UIMAD.WIDE UR4, UR4, 0x2, URZ ;  /* 0x00000002040478a5 */ /* 0x000fe2000f8e02ff */
[----:B-----5:R-:W-:Y:S02]  /*0100*/  IMAD R6, R19, R54, RZ ;  /* 0x0000003613067224 */ /* 0x020fe400078e02ff */
[C---:B------:R-:W-:Y:S02]  /*0110*/  IMAD.SHL.U32 R5, R3.reuse, 0x2, RZ ;  /* 0x0000000203057824 */ /* 0x040fe400078e00ff */
[----:B------:R-:W-:-:S03]  /*0120*/  IMAD.HI R4, R3, 0x2, RZ ;  /* 0x0000000203047827 */ /* 0x000fc600078e02ff */
[----:B0-----:R-:W-:Y:S01]  /*0130*/  IADD3 R50, P0, P1, R5, UR6, R50 ;  /* 0x0000000605327c10 */ /* 0x001fe2000f91e032 */
[----:B------:R-:W-:-:S03]  /*0140*/  IMAD R3, R54, 0x4, R6 ;  /* 0x0000000436037824 */ /* 0x000fc600078e0206 */
[----:B------:R-:W-:Y:S02]  /*0150*/  IADD3.X R52, PT, PT, R4, UR5, R51, P0, P1 ;  /* 0x0000000504347c10 */ /* 0x000fe400087e2433 */
[----:B------:R-:W-:Y:S02]  /*0160*/  LEA R7, R54, R3, 0x2 ;  /* 0x0000000336077211 */ /* 0x000fe400078e10ff */
[-C--:B------:R-:W-:Y:S02]  /*0170*/  LEA R4, P0, R6, R50.reuse, 0x1 ;  /* 0x0000003206047211 */ /* 0x080fe400078008ff */
[----:B------:R-:W-:Y:S01]  /*0180*/  LEA R8, P1, R7, R50, 0x1 ;  /* 0x0000003207087211 */ /* 0x000fe200078208ff */
[----:B------:R-:W-:Y:S01]  /*0190*/  IMAD R11, R54, 0x4, R7 ;  /* 0x00000004360b7824 */ /* 0x000fe200078e0207 */
[----:B------:R-:W-:Y:S02]  /*01a0*/  LEA.HI.X.SX32 R5, R6, R52, 0x1, P0 ;  /* 0x0000003406057211 */ /* 0x000fe400000f0eff */
[----:B------:R-:W-:-:S02]  /*01b0*/  LEA R6, P0, R3, R50, 0x1 ;  /* 0x0000003203067211 */ /* 0x000fc400078008ff */
[-C--:B------:R-:W-:Y:S01]  /*01c0*/  LEA.HI.X.SX32 R9, R7, R52.reuse, 0x1, P1 ;  /* 0x0000003407097211 */ /* 0x080fe200008f0eff */
[----:B----4-:R0:W2:Y:S01]  /*01d0*/  LDG.E.U16 R24, desc[UR10][R4.64] ;  /* 0x0000000a04187981 */ /* 0x0100a2000c1e1500 */
[----:B------:R-:W-:Y:S01]  /*01e0*/  LEA.HI.X.SX32 R7, R3, R52, 0x1, P0 ;  /* 0x0000003403077211 */ /* 0x000fe200000f0eff */
[C---:B------:R-:W-:Y:S01]  /*01f0*/  IMAD R3, R54.reuse, 0x4, R11 ;  /* 0x0000000436037824 */ /* 0x040fe200078e020b */
[C---:B------:R-:W-:Y:S01]  /*0200*/  LEA R10, P0, R11.reuse, R50, 0x1 ;  /* 0x000000320b0a7211 */ /* 0x040fe200078008ff */
[----:B------:R1:W3:Y:S02]  /*0210*/  LDG.E.U16 R26, desc[UR10][R8.64] ;  /* 0x0000000a081a7981 */ /* 0x0002e4000c1e1500 */
[----:B------:R-:W-:Y:S01]  /*0220*/  IMAD R15, R54, 0x4, R3 ;  /* 0x00000004360f7824 */ /* 0x000fe200078e0203 */
[----:B------:R-:W-:Y:S01]  /*0230*/  LEA.HI.X.SX32 R11, R11, R52, 0x1, P0 ;  /* 0x000000340b0b7211 */ /* 0x000fe200000f0eff */
[----:B------:R-:W4:Y:S01]  /*0240*/  LDG.E.U16 R25, desc[UR10][R6.64] ;  /* 0x0000000a06197981 */ /* 0x000f22000c1e1500 */
[----:B------:R-:W-:-:S03]  /*0250*/  LEA R12, P0, R3, R50, 0x1 ;  /* 0x00000032030c7211 */ /* 0x000fc600078008ff */
[----:B------:R5:W4:Y:S01]  /*0260*/  LDG.E.U16 R27, desc[UR10][R10.64] ;  /* 0x0000000a0a1b7981 */ /* 0x000b22000c1e1500 */
[----:B------:R-:W-:Y:S02]  /*0270*/  LEA.HI.X.SX32 R13, R3, R52, 0x1, P0 ;  /* 0x00000034030d7211 */ /* 0x000fe400000f0eff */
[C---:B------:R-:W-:Y:S02]  /*0280*/  LEA R3, R54.reuse, R15, 0x2 ;  /* 0x0000000f36037211 */ /* 0x040fe400078e10ff */
[-C--:B0-----:R-:W-:Y:S01]  /*0290*/  LEA R4, P0, R15, R50.reuse, 0x1 ;  /* 0x000000320f047211 */ /* 0x081fe200078008ff */
[----:B------:R0:W4:Y:S01]  /*02a0*/  LDG.E.U16 R28, desc[UR10][R12.64] ;  /* 0x0000000a0c1c7981 */ /* 0x000122000c1e1500 */
[----:B------:R-:W-:Y:S01]  /*02b0*/  LEA R14, P1, R3, R50, 0x1 ;  /* 0x00000032030e7211 */ /* 0x000fe200078208ff */
[C---:B------:R-:W-:Y:S01]  /*02c0*/  IMAD R16, R54.reuse, 0x4, R3 ;  /* 0x0000000436107824 */ /* 0x040fe200078e0203 */
[-C--:B------:R-:W-:Y:S02]  /*02d0*/  LEA.HI.X.SX32 R5, R15, R52.reuse, 0x1, P0 ;  /* 0x000000340f057211 */ /* 0x080fe400000f0eff */
[----:B------:R-:W-:Y:S01]  /*02e0*/  LEA.HI.X.SX32 R15, R3, R52, 0x1, P1 ;  /* 0x00000034030f7211 */ /* 0x000fe200008f0eff */
[----:B------:R-:W-:Y:S01]  /*02f0*/  IMAD R3, R54, 0x4, R16 ;  /* 0x0000000436037824 */ /* 0x000fe200078e0210 */
[----:B-1----:R-:W-:Y:S01]  /*0300*/  LEA R8, P0, R16, R50, 0x1 ;  /* 0x0000003210087211 */ /* 0x002fe200078008ff */
[----:B------:R1:W4:Y:S02]  /*0310*/  LDG.E.U16 R29, desc[UR10][R4.64] ;  /* 0x0000000a041d7981 */ /* 0x000324000c1e1500 */
[----:B-----5:R-:W-:Y:S01]  /*0320*/  IMAD R11, R54, 0x4, R3 ;  /* 0x00000004360b7824 */ /* 0x020fe200078e0203 */
[----:B------:R-:W-:Y:S01]  /*0330*/  LEA.HI.X.SX32 R9, R16, R52, 0x1, P0 ;  /* 0x0000003410097211 */ /* 0x000fe200000f0eff */
[----:B------:R5:W4:Y:S01]  /*0340*/  LDG.E.U16 R30, desc[UR10][R14.64] ;  /* 0x0000000a0e1e7981 */ /* 0x000b22000c1e1500 */
[----:B------:R-:W-:-:S03]  /*0350*/  LEA R6, P0, R3, R50, 0x1 ;  /* 0x0000003203067211 */ /* 0x000fc600078008ff */
[----:B------:R1:W4:Y:S01]  /*0360*/  LDG.E.U16 R31, desc[UR10][R8.64] ;  /* 0x0000000a081f7981 */ /* 0x000322000c1e1500 */
[----:B------:R-:W-:Y:S02]  /*0370*/  LEA.HI.X.SX32 R7, R3, R52, 0x1, P0 ;  /* 0x0000003403077211 */ /* 0x000fe400000f0eff */
[C---:B------:R-:W-:Y:S02]  /*0380*/  LEA R3, R54.reuse, R11, 0x2 ;  /* 0x0000000b36037211 */ /* 0x040fe400078e10ff */
[-C--:B------:R-:W-:Y:S01]  /*0390*/  LEA R10, P0, R11, R50.reuse, 0x1 ;  /* 0x000000320b0a7211 */ /* 0x080fe200078008ff */
[----:B------:R5:W4:Y:S01]  /*03a0*/  LDG.E.U16 R32, desc[UR10][R6.64] ;  /* 0x0000000a06207981 */ /* 0x000b22000c1e1500 */
[----:B0-----:R-:W-:Y:S01]  /*03b0*/  LEA R12, P1, R3, R50, 0x1 ;  /* 0x00000032030c7211 */ /* 0x001fe200078208ff */
        /* <DEDUP_REMOVED lines=8> */
[----:B------:R1:W5:Y:S01]  /*0440*/  LDG.E.U16 R34, desc[UR10][R12.64] ;  /* 0x0000000a0c227981 */ /* 0x000362000c1e1500 */
[----:B------:R-:W-:-:S03]  /*0450*/  LEA R8, P0, R3, R50, 0x1 ;  /* 0x0000003203087211 */ /* 0x000fc600078008ff */
[----:B------:R0:W5:Y:S01]  /*0460*/  LDG.E.U16 R35, desc[UR10][R4.64] ;  /* 0x0000000a04237981 */ /* 0x000162000c1e1500 */
[----:B------:R-:W-:Y:S02]  /*0470*/  LEA.HI.X.SX32 R9, R3, R52, 0x1, P0 ;  /* 0x0000003403097211 */ /* 0x000fe400000f0eff */
[C---:B------:R-:W-:Y:S02]  /*0480*/  LEA R3, R54.reuse, R15, 0x2 ;  /* 0x0000000f36037211 */ /* 0x040fe400078e10ff */
[-C--:B------:R-:W-:Y:S01]  /*0490*/  LEA R6, P0, R15, R50.reuse, 0x1 ;  /* 0x000000320f067211 */ /* 0x080fe200078008ff */
[----:B------:R1:W5:Y:S01]  /*04a0*/  LDG.E.U16 R36, desc[UR10][R8.64] ;  /* 0x0000000a08247981 */ /* 0x000362000c1e1500 */
[----:B------:R-:W-:Y:S01]  /*04b0*/  LEA R14, P1, R3, R50, 0x1 ;  /* 0x00000032030e7211 */ /* 0x000fe200078208ff */
[C---:B------:R-:W-:Y:S01]  /*04c0*/  IMAD R16, R54.reuse, 0x4, R3 ;  /* 0x0000000436107824 */ /* 0x040fe200078e0203 */
[-C--:B------:R-:W-:Y:S02]  /*04d0*/  LEA.HI.X.SX32 R7, R15, R52.reuse, 0x1, P0 ;  /* 0x000000340f077211 */ /* 0x080fe400000f0eff */
[----:B------:R-:W-:Y:S01]  /*04e0*/  LEA.HI.X.SX32 R15, R3, R52, 0x1, P1 ;  /* 0x00000034030f7211 */ /* 0x000fe200008f0eff */
[----:B------:R-:W-:Y:S01]  /*04f0*/  IMAD R3, R54, 0x4, R16 ;  /* 0x0000000436037824 */ /* 0x000fe200078e0210 */
[----:B0-----:R-:W-:Y:S01]  /*0500*/  LEA R10, P0, R16, R50, 0x1 ;  /* 0x00000032100a7211 */ /* 0x001fe200078008ff */
[----:B------:R0:W5:Y:S02]  /*0510*/  LDG.E.U16 R37, desc[UR10][R6.64] ;  /* 0x0000000a06257981 */ /* 0x000164000c1e1500 */
[----:B-1----:R-:W-:Y:S01]  /*0520*/  IMAD R12, R54, 0x4, R3 ;  /* 0x00000004360c7824 */ /* 0x002fe200078e0203 */
[----:B------:R-:W-:Y:S01]  /*0530*/  LEA.HI.X.SX32 R11, R16, R52, 0x1, P0 ;  /* 0x00000034100b7211 */ /* 0x000fe200000f0eff */
[----:B------:R1:W5:Y:S01]  /*0540*/  LDG.E.U16 R38, desc[UR10][R14.64] ;  /* 0x0000000a0e267981 */ /* 0x000362000c1e1500 */
[----:B------:R-:W-:-:S02]  /*0550*/  LEA R4, P0, R3, R50, 0x1 ;  /* 0x0000003203047211 */ /* 0x000fc400078008ff */
[----:B------:R-:W-:Y:S01]  /*0560*/  LEA R13, R54, R12, 0x2 ;  /* 0x0000000c360d7211 */ /* 0x000fe200078e10ff */
[----:B------:R1:W5:Y:S01]  /*0570*/  LDG.E.U16 R39, desc[UR10][R10.64] ;  /* 0x0000000a0a277981 */ /* 0x000362000c1e1500 */
[----:B------:R-:W-:-:S03]  /*0580*/  LEA.HI.X.SX32 R5, R3, R52, 0x1, P0 ;  /* 0x0000003403057211 */ /* 0x000fc600000f0eff */
[----:B------:R-:W-:Y:S01]  /*0590*/  IMAD R3, R54, 0x4, R13 ;  /* 0x0000000436037824 */ /* 0x000fe200078e020d */
[-C--:B------:R-:W-:Y:S01]  /*05a0*/  LEA R8, P0, R12, R50.reuse, 0x1 ;  /* 0x000000320c087211 */ /* 0x080fe200078008ff */
[----:B------:R1:W5:Y:S02]  /*05b0*/  LDG.E.U16 R40, desc[UR10][R4.64] ;  /* 0x0000000a04287981 */ /* 0x000364000c1e1500 */
[----:B------:R-:W-:Y:S01]  /*05c0*/  IMAD R16, R54, 0x4, R3 ;  /* 0x0000000436107824 */ /* 0x000fe200078e0203 */
[----:B0-----:R-:W-:-:S03]  /*05d0*/  LEA R6, P1, R13, R50, 0x1 ;  /* 0x000000320d067211 */ /* 0x001fc600078208ff */
[----:B------:R-:W-:Y:S01]  /*05e0*/  IMAD R17, R54, 0x4, R16 ;  /* 0x0000000436117824 */ /* 0x000fe200078e0210 */
[----:B------:R-:W-:Y:S02]  /*05f0*/  LEA.HI.X.SX32 R9, R12, R52, 0x1, P0 ;  /* 0x000000340c097211 */ /* 0x000fe400000f0eff */
[----:B------:R-:W-:Y:S02]  /*0600*/  LEA R12, P0, R3, R50, 0x1 ;  /* 0x00000032030c7211 */ /* 0x000fe400078008ff */
[C---:B-1----:R-:W-:Y:S01]  /*0610*/  LEA R15, R54.reuse, R17, 0x2 ;  /* 0x00000011360f7211 */ /* 0x042fe200078e10ff */
[----:B------:R0:W5:Y:S01]  /*0620*/  LDG.E.U16 R41, desc[UR10][R8.64] ;  /* 0x0000000a08297981 */ /* 0x000162000c1e1500 */
[-C--:B------:R-:W-:Y:S02]  /*0630*/  LEA.HI.X.SX32 R7, R13, R52.reuse, 0x1, P1 ;  /* 0x000000340d077211 */ /* 0x080fe400008f0eff */
[----:B------:R-:W-:Y:S01]  /*0640*/  LEA.HI.X.SX32 R13, R3, R52, 0x1, P0 ;  /* 0x00000034030d7211 */ /* 0x000fe200000f0eff */
[----:B------:R-:W-:Y:S01]  /*0650*/  IMAD R3, R54, 0x4, R15 ;  /* 0x0000000436037824 */ /* 0x000fe200078e020f */
[C---:B------:R-:W-:Y:S01]  /*0660*/  LEA R10, P0, R16.reuse, R50, 0x1 ;  /* 0x00000032100a7211 */ /* 0x040fe200078008ff */
[----:B------:R1:W5:Y:S03]  /*0670*/  LDG.E.U16 R42, desc[UR10][R6.64] ;  /* 0x0000000a062a7981 */ /* 0x000366000c1e1500 */
[----:B------:R-:W-:Y:S01]  /*0680*/  LEA.HI.X.SX32 R11, R16, R52, 0x1, P0 ;  /* 0x00000034100b7211 */ /* 0x000fe200000f0eff */
[C---:B------:R-:W-:Y:S01]  /*0690*/  IMAD R16, R54.reuse, 0x4, R3 ;  /* 0x0000000436107824 */ /* 0x040fe200078e0203 */
[C---:B------:R-:W-:Y:S01]  /*06a0*/  LEA R4, P0, R17.reuse, R50, 0x1 ;  /* 0x0000003211047211 */ /* 0x040fe200078008ff */
[----:B------:R1:W5:Y:S02]  /*06b0*/  LDG.E.U16 R43, desc[UR10][R12.64] ;  /* 0x0000000a0c2b7981 */ /* 0x000364000c1e1500 */
[C---:B------:R-:W-:Y:S01]  /*06c0*/  IMAD R20, R54.reuse, 0x4, R16 ;  /* 0x0000000436147824 */ /* 0x040fe200078e0210 */
[----:B------:R-:W-:Y:S01]  /*06d0*/  LEA.HI.X.SX32 R5, R17, R52, 0x1, P0 ;  /* 0x0000003411057211 */ /* 0x000fe200000f0eff */
[----:B------:R1:W5:Y:S03]  /*06e0*/  LDG.E.U16 R44, desc[UR10][R10.64] ;  /* 0x0000000a0a2c7981 */ /* 0x000366000c1e1500 */
[----:B------:R-:W-:Y:S01]  /*06f0*/  LEA R17, R54, R20, 0x2 ;  /* 0x0000001436117211 */ /* 0x000fe200078e10ff */
[----:B------:R1:W5:Y:S01]  /*0700*/  LDG.E.U16 R45, desc[UR10][R4.64] ;  /* 0x0000000a042d7981 */ /* 0x000362000c1e1500 */
[----:B0-----:R-:W-:-:S03]  /*0710*/  LEA R8, P0, R16, R50, 0x1 ;  /* 0x0000003210087211 */ /* 0x001fc600078008ff */
[----:B------:R-:W-:Y:S01]  /*0720*/  IMAD R21, R54, 0x4, R17 ;  /* 0x0000000436157824 */ /* 0x000fe200078e0211 */
[----:B------:R-:W-:-:S03]  /*0730*/  LEA R14, P1, R15, R50, 0x1 ;  /* 0x000000320f0e7211 */ /* 0x000fc600078208ff */
[----:B-1----:R-:W-:Y:S01]  /*0740*/  IMAD R7, R54, 0x4, R21 ;  /* 0x0000000436077824 */ /* 0x002fe200078e0215 */
[----:B------:R-:W-:Y:S02]  /*0750*/  LEA.HI.X.SX32 R9, R16, R52, 0x1, P0 ;  /* 0x0000003410097211 */ /* 0x000fe400000f0eff */
[----:B------:R-:W-:Y:S01]  /*0760*/  LEA R12, P0, R17, R50, 0x1 ;  /* 0x00000032110c7211 */ /* 0x000fe200078008ff */
[C---:B------:R-:W-:Y:S01]  /*0770*/  IMAD R22, R54.reuse, 0x4, R7 ;  /* 0x0000000436167824 */ /* 0x040fe200078e0207 */
[-C--:B------:R-:W-:Y:S01]  /*0780*/  LEA.HI.X.SX32 R15, R15, R52.reuse, 0x1, P1 ;  /* 0x000000340f0f7211 */ /* 0x080fe200008f0eff */
[----:B------:R0:W5:Y:S01]  /*0790*/  LDG.E.U16 R47, desc[UR10][R8.64] ;  /* 0x0000000a082f7981 */ /* 0x000162000c1e1500 */
[----:B------:R-:W-:Y:S02]  /*07a0*/  LEA.HI.X.SX32 R13, R17, R52, 0x1, P0 ;  /* 0x00000034110d7211 */ /* 0x000fe400000f0eff */
[----:B------:R-:W-:Y:S01]  /*07b0*/  LEA R10, P1, R7, R50, 0x1 ;  /* 0x00000032070a7211 */ /* 0x000fe200078208ff */
[----:B------:R1:W5:Y:S01]  /*07c0*/  LDG.E.U16 R46, desc[UR10][R14.64] ;  /* 0x0000000a0e2e7981 */ /* 0x000362000c1e1500 */
[----:B------:R-:W-:-:S02]  /*07d0*/  LEA R17, R54, R22, 0x2 ;  /* 0x0000001636117211 */ /* 0x000fc400078e10ff */
[----:B------:R-:W-:Y:S01]  /*07e0*/  LEA R6, P0, R3, R50, 0x1 ;  /* 0x0000003203067211 */ /* 0x000fe200078008ff */
[----:B------:R1:W5:Y:S01]  /*07f0*/  LDG.E.U16 R48, desc[UR10][R12.64] ;  /* 0x0000000a0c307981 */ /* 0x000362000c1e1500 */
[-C--:B------:R-:W-:Y:S01]  /*0800*/  LEA.HI.X.SX32 R11, R7, R52.reuse, 0x1, P1 ;  /* 0x00000034070b7211 */ /* 0x080fe200008f0eff */
[----:B------:R-:W-:Y:S01]  /*0810*/  IMAD R23, R54, 0x4, R17 ;  /* 0x0000000436177824 */ /* 0x000fe200078e0211 */
[----:B------:R-:W-:Y:S02]  /*0820*/  LEA.HI.X.SX32 R7, R3, R52, 0x1, P0 ;  /* 0x0000003403077211 */ /* 0x000fe400000f0eff */
[CC--:B------:R-:W-:Y:S01]  /*0830*/  LEA R4, P0, R20.reuse, R50.reuse, 0x1 ;  /* 0x0000003214047211 */ /* 0x0c0fe200078008ff */
[----:B------:R-:W5:Y:S01]  /*0840*/  LDG.E.U16 R10, desc[UR10][R10.64] ;  /* 0x0000000a0a0a7981 */ /* 0x000f62000c1e1500 */
[-C--:B0-----:R-:W-:Y:S02]  /*0850*/  LEA R8, P1, R21, R50.reuse, 0x1 ;  /* 0x0000003215087211 */ /* 0x081fe400078208ff */
[----:B------:R-:W-:Y:S01]  /*0860*/  LEA R16, P2, R17, R50, 0x1 ;  /* 0x0000003211107211 */ /* 0x000fe200078408ff */
[----:B------:R0:W5:Y:S01]  /*0870*/  LDG.E.U16 R7, desc[UR10][R6.64] ;  /* 0x0000000a06077981 */ /* 0x000162000c1e1500 */
[----:B------:R-:W-:-:S02]  /*0880*/  LEA.HI.X.SX32 R5, R20, R52, 0x1, P0 ;  /* 0x0000003414057211 */ /* 0x000fc400000f0eff */
[----:B------:R-:W-:Y:S02]  /*0890*/  LEA.HI.X.SX32 R9, R21, R52, 0x1, P1 ;  /* 0x0000003415097211 */ /* 0x000fe400008f0eff */
[CC--:B-1----:R-:W-:Y:S01]  /*08a0*/  LEA R14, P0, R22.reuse, R50.reuse, 0x1 ;  /* 0x00000032160e7211 */ /* 0x0c2fe200078008ff */
[----:B------:R1:W5:Y:S01]  /*08b0*/  LDG.E.U16 R20, desc[UR10][R4.64] ;  /* 0x0000000a04147981 */ /* 0x000362000c1e1500 */
[----:B------:R-:W-:Y:S02]  /*08c0*/  LEA R12, P1, R23, R50, 0x1 ;  /* 0x00000032170c7211 */ /* 0x000fe400078208ff */
[-C--:B------:R-:W-:Y:S01]  /*08d0*/  LEA.HI.X.SX32 R17, R17, R52.reuse, 0x1, P2 ;  /* 0x0000003411117211 */ /* 0x080fe200010f0eff */
[----:B------:R-:W5:Y:S01]  /*08e0*/  LDG.E.U16 R8, desc[UR10][R8.64] ;  /* 0x0000000a08087981 */ /* 0x000f62000c1e1500 */
[-C--:B------:R-:W-:Y:S02]  /*08f0*/  LEA.HI.X.SX32 R15, R22, R52.reuse, 0x1, P0 ;  /* 0x00000034160f7211 */ /* 0x080fe400000f0eff */
[----:B------:R-:W-:Y:S01]  /*0900*/  LEA.HI.X.SX32 R13, R23, R52, 0x1, P1 ;  /* 0x00000034170d7211 */ /* 0x000fe200008f0eff */
[----:B------:R-:W5:Y:S04]  /*0910*/  LDG.E.U16 R16, desc[UR10][R16.64] ;  /* 0x0000000a10107981 */ /* 0x000f68000c1e1500 */
[----:B------:R1:W5:Y:S04]  /*0920*/  LDG.E.U16 R14, desc[UR10][R14.64] ;  /* 0x0000000a0e0e7981 */ /* 0x000368000c1e1500 */
[----:B------:R1:W5:Y:S01]  /*0930*/  LDG.E.U16 R12, desc[UR10][R12.64] ;  /* 0x0000000a0c0c7981 */ /* 0x000362000c1e1500 */
[----:B------:R-:W1:Y:S01]  /*0940*/  S2UR UR6, SR_CgaCtaId ;  /* 0x00000000000679c3 */ /* 0x000e620000008800 */
[----:B0-----:R-:W-:Y:S01]  /*0950*/  SHF.R.S32.HI R6, RZ, 0x6, R0 ;  /* 0x00000006ff067819 */ /* 0x001fe20000011400 */
[----:B------:R-:W-:-:S03]  /*0960*/  IMAD.SHL.U32 R3, R0, 0x2, RZ ;  /* 0x0000000200037824 */ /* 0x000fc600078e00ff */
[----:B------:R-:W-:Y:S02]  /*0970*/  SGXT R6, R6, 0x1 ;  /* 0x000000010606781a */ /* 0x000fe40000000200 */
[----:B-1----:R-:W-:Y:S02]  /*0980*/  SHF.R.S32.HI R4, RZ, 0x4, R0 ;  /* 0x00000004ff047819 */ /* 0x002fe40000011400 */
[----:B------:R-:W-:Y:S01]  /*0990*/  LOP3.LUT R6, R6, 0x90, RZ, 0xc0, !PT ;  /* 0x0000009006067812 */ /* 0x000fe200078ec0ff */
[----:B------:R-:W-:Y:S01]  /*09a0*/  IMAD.SHL.U32 R15, R0, 0x8, RZ ;  /* 0x00000008000f7824 */ /* 0x000fe200078e00ff */
[----:B------:R-:W-:Y:S02]  /*09b0*/  SGXT R4, R4, 0x1 ;  /* 0x000000010404781a */ /* 0x000fe40000000200 */
[----:B------:R-:W-:Y:S01]  /*09c0*/  LOP3.LUT R11, R6, 0x7e, R3, 0x78, !PT ;  /* 0x0000007e060b7812 */ /* 0x000fe200078e7803 */
[C---:B------:R-:W-:Y:S01]  /*09d0*/  IMAD.SHL.U32 R6, R0.reuse, 0x10, RZ ;  /* 0x0000001000067824 */ /* 0x040fe200078e00ff */
[C---:B------:R-:W-:Y:S01]  /*09e0*/  LOP3.LUT R9, R0.reuse, 0x60, RZ, 0xc0, !PT ;  /* 0x0000006000097812 */ /* 0x040fe200078ec0ff */
[----:B------:R-:W-:Y:S01]  /*09f0*/  IMAD.SHL.U32 R22, R0, 0x40, RZ ;  /* 0x0000004000167824 */ /* 0x000fe200078e00ff */
[----:B------:R-:W-:Y:S01]  /*0a00*/  LOP3.LUT R5, R4, 0x840, RZ, 0xc0, !PT ;  /* 0x0000084004057812 */ /* 0x000fe200078ec0ff */
[----:B------:R-:W-:Y:S01]  /*0a10*/  IMAD.SHL.U32 R13, R0, 0x200, RZ ;  /* 0x00000200000d7824 */ /* 0x000fe200078e00ff */
[----:B------:R-:W-:Y:S01]  /*0a20*/  LOP3.LUT R15, R15, 0x180, RZ, 0xc0, !PT ;  /* 0x000001800f0f7812 */ /* 0x000fe200078ec0ff */
[----:B------:R-:W-:Y:S01]  /*0a30*/  UMOV UR4, 0x400 ;  /* 0x0000040000047882 */ /* 0x000fe20000000000 */
[----:B------:R-:W-:-:S02]  /*0a40*/  LOP3.LUT R4, R6, 0x70, RZ, 0xc0, !PT ;  /* 0x0000007006047812 */ /* 0x000fc400078ec0ff */
[----:B------:R-:W-:Y:S01]  /*0a50*/  SHF.L.U32 R6, R9, 0x4, RZ ;  /* 0x0000000409067819 */ /* 0x000fe200000006ff */
[----:B------:R-:W-:Y:S01]  /*0a60*/  ULEA UR6, UR6, UR4, 0x18 ;  /* 0x0000000406067291 */ /* 0x000fe2000f8ec0ff */
[----:B------:R-:W-:Y:S01]  /*0a70*/  LOP3.LUT R9, R5, 0x40, R22, 0x78, !PT ;  /* 0x0000004005097812 */ /* 0x000fe200078e7816 */
[----:B------:R-:W0:Y:S01]  /*0a80*/  LDCU UR4, c[0x0][0x3f0] ;  /* 0x00007e00ff0477ac */ /* 0x000e220008000800 */
[----:B------:R-:W-:Y:S02]  /*0a90*/  LOP3.LUT R22, R15, 0x48, R0, 0xf8, !PT ;  /* 0x000000480f167812 */ /* 0x000fe400078ef800 */
[----:B------:R-:W-:-:S04]  /*0aa0*/  LOP3.LUT R5, R4, 0x1800, R13, 0xf8, !PT ;  /* 0x0000180004057812 */ /* 0x000fc800078ef80d */
[----:B------:R-:W-:Y:S02]  /*0ab0*/  LOP3.LUT R5, R5, R22, RZ, 0x3c, !PT ;  /* 0x0000001605057212 */ /* 0x000fe400078e3cff */
[----:B------:R-:W-:Y:S02]  /*0ac0*/  LOP3.LUT R22, R11, 0x20, RZ, 0x3c, !PT ;  /* 0x000000200b167812 */ /* 0x000fe400078e3cff */
[----:B------:R-:W-:Y:S01]  /*0ad0*/  SHF.L.U32 R3, R0, 0x2, RZ ;  /* 0x0000000200037819 */ /* 0x000fe200000006ff */
[----:B0-----:R-:W-:-:S03]  /*0ae0*/  UISETP.GE.AND UP0, UPT, UR4, 0x1, UPT ;  /* 0x000000010400788c */ /* 0x001fc6000bf06270 */
[----:B------:R-:W-:Y:S01]  /*0af0*/  LOP3.LUT R6, R6, 0x38, R3, 0xf8, !PT ;  /* 0x0000003806067812 */ /* 0x000fe200078ef803 */
[----:B------:R-:W-:Y:S01]  /*0b00*/  IMAD.MOV.U32 R149, RZ, RZ, -0x800000 ;  /* 0xff800000ff957424 */ /* 0x000fe200078e00ff */
[----:B------:R-:W-:Y:S01]  /*0b10*/  MOV R173, 0xff800000 ;  /* 0xff80000000ad7802 */ /* 0x000fe20000000f00 */
[----:B------:R-:W-:Y:S01]  /*0b20*/  IMAD.MOV.U32 R172, RZ, RZ, -0x800000 ;  /* 0xff800000ffac7424 */ /* 0x000fe200078e00ff */
[----:B------:R-:W-:Y:S01]  /*0b30*/  LOP3.LUT R6, R9, R6, RZ, 0xfc, !PT ;  /* 0x0000000609067212 */ /* 0x000fe200078efcff */
[----:B------:R-:W-:Y:S01]  /*0b40*/  IMAD.MOV.U32 R174, RZ, RZ, -0x800000 ;  /* 0xff800000ffae7424 */ /* 0x000fe200078e00ff */
[----:B------:R-:W-:Y:S01]  /*0b50*/  MOV R215, 0x3f800000 ;  /* 0x3f80000000d77802 */ /* 0x000fe20000000f00 */
[----:B------:R-:W-:Y:S01]  /*0b60*/  IMAD.MOV.U32 R216, RZ, RZ, 0x3f800000 ;  /* 0x3f800000ffd87424 */ /* 0x000fe200078e00ff */
[----:B------:R-:W-:Y:S01]  /*0b70*/  CS2R R120, SRZ ;  /* 0x0000000000787805 */ /* 0x000fe2000001ff00 */
[----:B------:R-:W-:Y:S01]  /*0b80*/  IMAD.MOV.U32 R217, RZ, RZ, 0x3f800000 ;  /* 0x3f800000ffd97424 */ /* 0x000fe200078e00ff */
[----:B------:R-:W-:Y:S01]  /*0b90*/  CS2R R122, SRZ ;  /* 0x00000000007a7805 */ /* 0x000fe2000001ff00 */
[----:B------:R-:W-:Y:S01]  /*0ba0*/  IMAD.MOV.U32 R214, RZ, RZ, 0x3f800000 ;  /* 0x3f800000ffd67424 */ /* 0x000fe200078e00ff */
[----:B------:R-:W-:-:S02]  /*0bb0*/  CS2R R96, SRZ ;  /* 0x0000000000607805 */ /* 0x000fc4000001ff00 */
[----:B------:R-:W-:Y:S02]  /*0bc0*/  CS2R R98, SRZ ;  /* 0x0000000000627805 */ /* 0x000fe4000001ff00 */
[----:B------:R-:W-:Y:S02]  /*0bd0*/  CS2R R100, SRZ ;  /* 0x0000000000647805 */ /* 0x000fe4000001ff00 */
[----:B------:R-:W-:Y:S02]  /*0be0*/  CS2R R102, SRZ ;  /* 0x0000000000667805 */ /* 0x000fe4000001ff00 */
[----:B------:R-:W-:Y:S02]  /*0bf0*/  CS2R R112, SRZ ;  /* 0x0000000000707805 */ /* 0x000fe4000001ff00 */
[----:B------:R-:W-:Y:S02]  /*0c00*/  CS2R R114, SRZ ;  /* 0x0000000000727805 */ /* 0x000fe4000001ff00 */
[----:B------:R-:W-:-:S02]  /*0c10*/  CS2R R104, SRZ ;  /* 0x0000000000687805 */ /* 0x000fc4000001ff00 */
[----:B------:R-:W-:Y:S02]  /*0c20*/  CS2R R106, SRZ ;  /* 0x00000000006a7805 */ /* 0x000fe4000001ff00 */
[----:B------:R-:W-:Y:S02]  /*0c30*/  CS2R R116, SRZ ;  /* 0x0000000000747805 */ /* 0x000fe4000001ff00 */
[----:B------:R-:W-:Y:S02]  /*0c40*/  CS2R R118, SRZ ;  /* 0x0000000000767805 */ /* 0x000fe4000001ff00 */
[----:B------:R-:W-:Y:S02]  /*0c50*/  CS2R R108, SRZ ;  /* 0x00000000006c7805 */ /* 0x000fe4000001ff00 */
[----:B------:R-:W-:Y:S02]  /*0c60*/  CS2R R110, SRZ ;  /* 0x00000000006e7805 */ /* 0x000fe4000001ff00 */
[----:B------:R-:W-:-:S02]  /*0c70*/  CS2R R80, SRZ ;  /* 0x0000000000507805 */ /* 0x000fc4000001ff00 */
[----:B------:R-:W-:Y:S01]  /*0c80*/  CS2R R82, SRZ ;  /* 0x0000000000527805 */ /* 0x000fe2000001ff00 */
[----:B--2---:R-:W-:Y:S04]  /*0c90*/  STS.U16 [R11+UR6], R24 ;  /* 0x000000180b007988 */ /* 0x004fe80008000406 */
[----:B---3--:R-:W-:Y:S04]  /*0ca0*/  STS.U16 [R11+UR6+0x200], R26 ;  /* 0x0002001a0b007988 */ /* 0x008fe80008000406 */
[----:B----4-:R-:W-:Y:S04]  /*0cb0*/  STS.U16 [R11+UR6+0x400], R28 ;  /* 0x0004001c0b007988 */ /* 0x010fe80008000406 */
[----:B------:R-:W-:Y:S04]  /*0cc0*/  STS.U16 [R11+UR6+0x600], R30 ;  /* 0x0006001e0b007988 */ /* 0x000fe80008000406 */
[----:B------:R-:W-:Y:S04]  /*0cd0*/  STS.U16 [R11+UR6+0x800], R32 ;  /* 0x000800200b007988 */ /* 0x000fe80008000406 */
[----:B-----5:R-:W-:Y:S04]  /*0ce0*/  STS.U16 [R11+UR6+0xa00], R34 ;  /* 0x000a00220b007988 */ /* 0x020fe80008000406 */
[----:B------:R-:W-:Y:S04]  /*0cf0*/  STS.U16 [R11+UR6+0xc00], R36 ;  /* 0x000c00240b007988 */ /* 0x000fe80008000406 */
        /* <DEDUP_REMOVED lines=23> */
[----:B------:R0:W-:Y:S04]  /*0e70*/  STS.U16 [R22+UR6+0x1700], R7 ;  /* 0x0017000716007988 */ /* 0x0001e80008000406 */
[----:B------:R1:W-:Y:S01]  /*0e80*/  STS.U16 [R22+UR6+0x1b00], R8 ;  /* 0x001b000816007988 */ /* 0x0003e20008000406 */
[----:B0-----:R-:W-:-:S04]  /*0e90*/  LOP3.LUT R7, R0, 0x7f, RZ, 0xc0, !PT ;  /* 0x0000007f00077812 */ /* 0x001fc800078ec0ff */
[----:B------:R-:W-:Y:S02]  /*0ea0*/  ISETP.GE.U32.AND P0, PT, R7, 0x20, PT ;  /* 0x000000200700780c */ /* 0x000fe40003f06070 */
[----:B-1----:R-:W-:Y:S01]  /*0eb0*/  SHF.R.U32.HI R8, RZ, 0x1, R0 ;  /* 0x00000001ff087819 */ /* 0x002fe20000011600 */
[----:B------:R-:W-:Y:S10]  /*0ec0*/  BRA.U !UP0, `(.L_x_0) ;  /* 0x0000002d08807547 */ /* 0x000ff4000b800000 */
[----:B------:R-:W0:Y:S01]  /*0ed0*/  LDC R64, c[0x0][0x3d8] ;  /* 0x0000f600ff407b82 */ /* 0x000e220000000800 */
[----:B------:R-:W1:Y:S01]  /*0ee0*/  LDCU UR8, c[0x0][0x3c8] ;  /* 0x00007900ff0877ac */ /* 0x000e620008000800 */
[----:B------:R-:W-:Y:S01]  /*0ef0*/  IMAD.MOV.U32 R148, RZ, RZ, -0x800000 ;  /* 0xff800000ff947424 */ /* 0x000fe200078e00ff */
[----:B------:R-:W-:Y:S01]  /*0f00*/  MOV R142, 0xff800000 ;  /* 0xff800000008e7802 */ /* 0x000fe20000000f00 */
[----:B------:R-:W-:Y:S01]  /*0f10*/  IMAD.MOV.U32 R143, RZ, RZ, -0x800000 ;  /* 0xff800000ff8f7424 */ /* 0x000fe200078e00ff */
[----:B------:R-:W2:Y:S01]  /*0f20*/  LDCU.64 UR12, c[0x0][0x388] ;  /* 0x00007100ff0c77ac */ /* 0x000ea20008000a00 */
[----:B------:R-:W-:Y:S01]  /*0f30*/  IMAD.MOV.U32 R216, RZ, RZ, 0x3f800000 ;  /* 0x3f800000ffd87424 */ /* 0x000fe200078e00ff */
[----:B------:R-:W-:Y:S01]  /*0f40*/  MOV R215, 0x3f800000 ;  /* 0x3f80000000d77802 */ /* 0x000fe20000000f00 */
[----:B------:R-:W3:Y:S01]  /*0f50*/  LDC.64 R10, c[0x0][0x3c0] ;  /* 0x0000f000ff0a7b82 */ /* 0x000ee20000000a00 */
[----:B------:R-:W4:Y:S01]  /*0f60*/  LDCU.64 UR4, c[0x0][0x3d0] ;  /* 0x00007a00ff0477ac */ /* 0x000f220008000a00 */
[----:B------:R-:W-:-:S02]  /*0f70*/  IMAD.MOV.U32 R217, RZ, RZ, 0x3f800000 ;  /* 0x3f800000ffd97424 */ /* 0x000fc400078e00ff */
[----:B------:R-:W-:Y:S01]  /*0f80*/  IMAD.MOV.U32 R214, RZ, RZ, 0x3f800000 ;  /* 0x3f800000ffd67424 */ /* 0x000fe200078e00ff */
[----:B------:R-:W0:Y:S03]  /*0f90*/  LDCU UR9, c[0x0][0x3a8] ;  /* 0x00007500ff0977ac */ /* 0x000e260008000800 */
[----:B------:R-:W5:Y:S01]  /*0fa0*/  LDC.64 R70, c[0x0][0x390] ;  /* 0x0000e400ff467b82 */ /* 0x000f620000000a00 */
[----:B-1----:R-:W-:-:S04]  /*0fb0*/  IMAD R9, R7, UR8, RZ ;  /* 0x0000000807097c24 */ /* 0x002fc8000f8e02ff */
[----:B------:R-:W-:Y:S02]  /*0fc0*/  IMAD.SHL.U32 R213, R9, 0x2, RZ ;  /* 0x0000000209d57824 */ /* 0x000fe400078e00ff */
[----:B0-----:R-:W-:Y:S02]  /*0fd0*/  IMAD R19, R19, R64, RZ ;  /* 0x0000004013137224 */ /* 0x001fe400078e02ff */
[----:B------:R-:W-:Y:S01]  /*0fe0*/  IMAD.HI R9, R9, 0x2, RZ ;  /* 0x0000000209097827 */ /* 0x000fe200078e02ff */
[----:B----4-:R-:W-:-:S03]  /*0ff0*/  UIMAD UR4, UR7, UR4, URZ ;  /* 0x00000004070472a4 */ /* 0x010fc6000f8e02ff */
[----:B------:R-:W-:Y:S01]  /*1000*/  IMAD R15, R64, 0x4, R19 ;  /* 0x00000004400f7824 */ /* 0x000fe200078e0213 */
[----:B------:R-:W-:Y:S01]  /*1010*/  USHF.L.U32 UR8, UR4, 0x1, URZ ;  /* 0x0000000104087899 */ /* 0x000fe200080006ff */
[----:B---3--:R-:W-:Y:S01]  /*1020*/  IMAD R10, R10, UR7, RZ ;  /* 0x000000070a0a7c24 */ /* 0x008fe2000f8e02ff */
[----:B------:R-:W-:Y:S01]  /*1030*/  SHF.L.U32 R79, R11, 0x2, RZ ;  /* 0x000000020b4f7819 */ /* 0x000fe200000006ff */
[----:B------:R-:W-:Y:S02]  /*1040*/  IMAD R16, R64, 0x4, R15 ;  /* 0x0000000440107824 */ /* 0x000fe400078e020f */
[----:B------:R-:W-:Y:S02]  /*1050*/  IMAD.SHL.U32 R212, R10, 0x2, RZ ;  /* 0x000000020ad47824 */ /* 0x000fe400078e00ff */
[----:B------:R-:W-:Y:S02]  /*1060*/  IMAD R17, R64, 0x4, R16 ;  /* 0x0000000440117824 */ /* 0x000fe400078e0210 */
[----:B------:R-:W-:Y:S01]  /*1070*/  IMAD.HI R10, R10, 0x2, RZ ;  /* 0x000000020a0a7827 */ /* 0x000fe200078e02ff */
[----:B--2---:R-:W-:Y:S01]  /*1080*/  IADD3 R212, P1, P2, R213, UR12, R212 ;  /* 0x0000000cd5d47c10 */ /* 0x004fe2000fa3e0d4 */
[----:B------:R-:W0:Y:S01]  /*1090*/  LDCU UR12, c[0x0][0x3f0] ;  /* 0x00007e00ff0c77ac */ /* 0x000e220008000800 */
[----:B------:R-:W-:Y:S01]  /*10a0*/  LEA R21, R64, R17, 0x2 ;  /* 0x0000001140157211 */ /* 0x000fe200078e10ff */
[----:B------:R-:W-:Y:S01]  /*10b0*/  IMAD R18, R18, UR5, RZ ;  /* 0x0000000512127c24 */ /* 0x000fe2000f8e02ff */
[----:B------:R-:W-:Y:S01]  /*10c0*/  IADD3.X R213, PT, PT, R9, UR13, R10, P1, P2 ;  /* 0x0000000d09d57c10 */ /* 0x000fe20008fe440a */
[----:B------:R-:W-:Y:S01]  /*10d0*/  UIMAD.WIDE UR4, UR4, 0x2, URZ ;  /* 0x00000002040478a5 */ /* 0x000fe2000f8e02ff */
[----:B------:R-:W-:-:S02]  /*10e0*/  IMAD R101, R11, 0x12, RZ ;  /* 0x000000120b657824 */ /* 0x000fc400078e02ff */
[----:B------:R-:W-:Y:S01]  /*10f0*/  IMAD R22, R64, 0x4, R21 ;  /* 0x0000000440167824 */ /* 0x000fe200078e0215 */
[C---:B------:R-:W-:Y:S01]  /*1100*/  SHF.L.U32 R13, R18.reuse, 0x1, RZ ;  /* 0x00000001120d7819 */ /* 0x040fe200000006ff */
[----:B------:R-:W-:Y:S02]  /*1110*/  IMAD.HI R18, R18, 0x2, RZ ;  /* 0x0000000212127827 */ /* 0x000fe400078e02ff */
[----:B------:R-:W-:Y:S01]  /*1120*/  UMOV UR4, URZ ;  /* 0x000000ff00047c82 */ /* 0x000fe20008000000 */
[----:B-----5:R-:W-:Y:S01]  /*1130*/  IADD3 R70, P3, P4, R13, UR8, R70 ;  /* 0x000000080d467c10 */ /* 0x020fe2000fc7e046 */
[----:B------:R-:W-:Y:S02]  /*1140*/  IMAD R23, R64, 0x4, R22 ;  /* 0x0000000440177824 */ /* 0x000fe400078e0216 */
[----:B------:R-:W-:Y:S01]  /*1150*/  IMAD R133, R11, 0x24, RZ ;  /* 0x000000240b857824 */ /* 0x000fe200078e02ff */
[----:B------:R-:W-:Y:S01]  /*1160*/  IADD3.X R72, PT, PT, R18, UR5, R71, P3, P4 ;  /* 0x0000000512487c10 */ /* 0x000fe20009fe8447 */
[C---:B------:R-:W-:Y:S01]  /*1170*/  IMAD R25, R64.reuse, 0x4, R23 ;  /* 0x0000000440197824 */ /* 0x040fe200078e0217 */
[-C--:B------:R-:W-:Y:S01]  /*1180*/  LEA R152, P1, R19, R70.reuse, 0x1 ;  /* 0x0000004613987211 */ /* 0x080fe200078208ff */
[----:B------:R-:W-:Y:S01]  /*1190*/  IMAD R137, R11, 0x26, RZ ;  /* 0x000000260b897824 */ /* 0x000fe200078e02ff */
[----:B------:R-:W-:Y:S01]  /*11a0*/  LEA R150, P2, R15, R70, 0x1 ;  /* 0x000000460f967211 */ /* 0x000fe200078408ff */
[C---:B------:R-:W-:Y:S01]  /*11b0*/  IMAD R75, R11.reuse, 0x9, RZ ;  /* 0x000000090b4b7824 */ /* 0x040fe200078e02ff */
[----:B------:R-:W-:Y:S01]  /*11c0*/  LEA R27, R64, R25, 0x2 ;  /* 0x00000019401b7211 */ /* 0x000fe200078e10ff */
[----:B------:R-:W-:Y:S01]  /*11d0*/  IMAD R103, R11, 0x13, RZ ;  /* 0x000000130b677824 */ /* 0x000fe200078e02ff */
[----:B------:R-:W-:Y:S01]  /*11e0*/  LEA.HI.X.SX32 R153, R19, R72, 0x1, P1 ;  /* 0x0000004813997211 */ /* 0x000fe200008f0eff */
[----:B------:R-:W-:Y:S01]  /*11f0*/  IMAD R105, R11, 0x14, RZ ;  /* 0x000000140b697824 */ /* 0x000fe200078e02ff */
[-C--:B------:R-:W-:Y:S01]  /*1200*/  LEA R12, P3, R16, R70.reuse, 0x1 ;  /* 0x00000046100c7211 */ /* 0x080fe200078608ff */
[C---:B------:R-:W-:Y:S01]  /*1210*/  IMAD R28, R64.reuse, 0x4, R27 ;  /* 0x00000004401c7824 */ /* 0x040fe200078e021b */
[----:B------:R-:W-:Y:S01]  /*1220*/  LEA R14, P1, R17, R70, 0x1 ;  /* 0x00000046110e7211 */ /* 0x000fe200078208ff */
[----:B------:R-:W-:Y:S01]  /*1230*/  IMAD R177, R11, 0x2e, RZ ;  /* 0x0000002e0bb17824 */ /* 0x000fe200078e02ff */
[-C--:B------:R-:W-:Y:S01]  /*1240*/  LEA.HI.X.SX32 R151, R15, R72.reuse, 0x1, P2 ;  /* 0x000000480f977211 */ /* 0x080fe200010f0eff */
[----:B------:R-:W-:Y:S01]  /*1250*/  IMAD R29, R64, 0x4, R28 ;  /* 0x00000004401d7824 */ /* 0x000fe200078e021c */
[-C--:B------:R-:W-:Y:S01]  /*1260*/  LEA.HI.X.SX32 R13, R16, R72.reuse, 0x1, P3 ;  /* 0x00000048100d7211 */ /* 0x080fe200018f0eff */
[----:B------:R-:W-:Y:S01]  /*1270*/  IMAD R89, R11, 0xa, RZ ;  /* 0x0000000a0b597824 */ /* 0x000fe200078e02ff */
[----:B------:R-:W-:Y:S01]  /*1280*/  LEA.HI.X.SX32 R15, R17, R72, 0x1, P1 ;  /* 0x00000048110f7211 */ /* 0x000fe200008f0eff */
[----:B------:R-:W-:Y:S01]  /*1290*/  IMAD R31, R64, 0x4, R29 ;  /* 0x00000004401f7824 */ /* 0x000fe200078e021d */
[-C--:B------:R-:W-:Y:S01]  /*12a0*/  LEA R16, P1, R21, R70.reuse, 0x1 ;  /* 0x0000004615107211 */ /* 0x080fe200078208ff */
[----:B------:R-:W-:Y:S01]  /*12b0*/  IMAD R111, R11, 0x17, RZ ;  /* 0x000000170b6f7824 */ /* 0x000fe200078e02ff */
[-C--:B------:R-:W-:Y:S01]  /*12c0*/  LEA R18, P2, R22, R70.reuse, 0x1 ;  /* 0x0000004616127211 */ /* 0x080fe200078408ff */
[C---:B------:R-:W-:Y:S01]  /*12d0*/  IMAD R9, R64.reuse, 0x4, R31 ;  /* 0x0000000440097824 */ /* 0x040fe200078e021f */
[----:B------:R-:W-:Y:S01]  /*12e0*/  LEA R20, P3, R23, R70, 0x1 ;  /* 0x0000004617147211 */ /* 0x000fe200078608ff */
[----:B------:R-:W-:Y:S01]  /*12f0*/  IMAD R131, R11, 0x22, RZ ;  /* 0x000000220b837824 */ /* 0x000fe200078e02ff */
[-C--:B------:R-:W-:Y:S01]  /*1300*/  LEA.HI.X.SX32 R17, R21, R72.reuse, 0x1, P1 ;  /* 0x0000004815117211 */ /* 0x080fe200008f0eff */
[C---:B------:R-:W-:Y:S01]  /*1310*/  IMAD R109, R11.reuse, 0x16, RZ ;  /* 0x000000160b6d7824 */ /* 0x040fe200078e02ff */
[----:B------:R-:W-:Y:S01]  /*1320*/  LEA R10, R64, R9, 0x2 ;  /* 0x00000009400a7211 */ /* 0x000fe200078e10ff */
[C---:B------:R-:W-:Y:S01]  /*1330*/  IMAD R113, R11.reuse, 0x18, RZ ;  /* 0x000000180b717824 */ /* 0x040fe200078e02ff */
[----:B------:R-:W-:Y:S01]  /*1340*/  LEA.HI.X.SX32 R19, R22, R72, 0x1, P2 ;  /* 0x0000004816137211 */ /* 0x000fe200010f0eff */
[----:B------:R-:W-:Y:S01]  /*1350*/  IMAD R73, R11, 0x11, RZ ;  /* 0x000000110b497824 */ /* 0x000fe200078e02ff */
[----:B------:R-:W-:Y:S01]  /*1360*/  LEA R22, P1, R25, R70, 0x1 ;  /* 0x0000004619167211 */ /* 0x000fe200078208ff */
[C---:B------:R-:W-:Y:S01]  /*1370*/  IMAD R37, R64.reuse, 0x4, R10 ;  /* 0x0000000440257824 */ /* 0x040fe200078e020a */
[----:B------:R-:W-:Y:S01]  /*1380*/  LEA.HI.X.SX32 R21, R23, R72, 0x1, P3 ;  /* 0x0000004817157211 */ /* 0x000fe200018f0eff */
[----:B------:R-:W-:Y:S01]  /*1390*/  IMAD R91, R11, 0xb, RZ ;  /* 0x0000000b0b5b7824 */ /* 0x000fe200078e02ff */
[-C--:B------:R-:W-:Y:S01]  /*13a0*/  LEA R24, P2, R27, R70.reuse, 0x1 ;  /* 0x000000461b187211 */ /* 0x080fe200078408ff */
[----:B------:R-:W-:Y:S01]  /*13b0*/  IMAD R39, R64, 0x4, R37 ;  /* 0x0000000440277824 */ /* 0x000fe200078e0225 */
[----:B------:R-:W-:Y:S01]  /*13c0*/  LEA R26, P3, R28, R70, 0x1 ;  /* 0x000000461c1a7211 */ /* 0x000fe200078608ff */
[----:B------:R-:W-:Y:S01]  /*13d0*/  IMAD R93, R11, 0xc, RZ ;  /* 0x0000000c0b5d7824 */ /* 0x000fe200078e02ff */
[-C--:B------:R-:W-:Y:S01]  /*13e0*/  LEA.HI.X.SX32 R23, R25, R72.reuse, 0x1, P1 ;  /* 0x0000004819177211 */ /* 0x080fe200008f0eff */
[----:B------:R-:W-:Y:S01]  /*13f0*/  IMAD R41, R64, 0x4, R39 ;  /* 0x0000000440297824 */ /* 0x000fe200078e0227 */
[-C--:B------:R-:W-:Y:S01]  /*1400*/  LEA.HI.X.SX32 R25, R27, R72.reuse, 0x1, P2 ;  /* 0x000000481b197211 */ /* 0x080fe200010f0eff */
[C---:B------:R-:W-:Y:S01]  /*1410*/  IMAD R181, R11.reuse, 0x2a, RZ ;  /* 0x0000002a0bb57824 */ /* 0x040fe200078e02ff */
[----:B------:R-:W-:Y:S01]  /*1420*/  LEA.HI.X.SX32 R27, R28, R72, 0x1, P3 ;  /* 0x000000481c1b7211 */ /* 0x000fe200018f0eff */
[C---:B------:R-:W-:Y:S01]  /*1430*/  IMAD R179, R11.reuse, 0x2c, RZ ;  /* 0x0000002c0bb37824 */ /* 0x040fe200078e02ff */
[C---:B------:R-:W-:Y:S01]  /*1440*/  LEA R43, R64.reuse, R41, 0x2 ;  /* 0x00000029402b7211 */ /* 0x040fe200078e10ff */
[----:B------:R-:W-:Y:S01]  /*1450*/  IMAD R83, R11, 0x6, RZ ;  /* 0x000000060b537824 */ /* 0x000fe200078e02ff */
[-C--:B------:R-:W-:Y:S01]  /*1460*/  LEA R32, P3, R9, R70.reuse, 0x1 ;  /* 0x0000004609207211 */ /* 0x080fe200078608ff */
[----:B------:R-:W-:Y:S01]  /*1470*/  IMAD R117, R11, 0x1a, RZ ;  /* 0x0000001a0b757824 */ /* 0x000fe200078e02ff */
[----:B------:R-:W-:Y:S01]  /*1480*/  LEA R28, P1, R29, R70, 0x1 ;  /* 0x000000461d1c7211 */ /* 0x000fe200078208ff */
[C---:B------:R-:W-:Y:S01]  /*1490*/  IMAD R45, R64.reuse, 0x4, R43 ;  /* 0x00000004402d7824 */ /* 0x040fe200078e022b */
[-C--:B------:R-:W-:Y:S01]  /*14a0*/  LEA.HI.X.SX32 R33, R9, R72.reuse, 0x1, P3 ;  /* 0x0000004809217211 */ /* 0x080fe200018f0eff */
[----:B------:R-:W-:Y:S01]  /*14b0*/  IMAD R81, R11, 0x5, RZ ;  /* 0x000000050b517824 */ /* 0x000fe200078e02ff */
[----:B------:R-:W-:Y:S01]  /*14c0*/  LEA.HI.X.SX32 R29, R29, R72, 0x1, P1 ;  /* 0x000000481d1d7211 */ /* 0x000fe200008f0eff */
[----:B------:R-:W-:Y:S01]  /*14d0*/  IMAD R47, R64, 0x4, R45 ;  /* 0x00000004402f7824 */ /* 0x000fe200078e022d */
[-C--:B------:R-:W-:Y:S01]  /*14e0*/  LEA R34, P1, R10, R70.reuse, 0x1 ;  /* 0x000000460a227211 */ /* 0x080fe200078208ff */
[----:B------:R-:W-:Y:S01]  /*14f0*/  IMAD R139, R11, 0x28, RZ ;  /* 0x000000280b8b7824 */ /* 0x000fe200078e02ff */
[----:B------:R-:W-:Y:S01]  /*1500*/  LEA R30, P2, R31, R70, 0x1 ;  /* 0x000000461f1e7211 */ /* 0x000fe200078408ff */
[----:B------:R-:W-:Y:S01]  /*1510*/  IMAD R49, R64, 0x4, R47 ;  /* 0x0000000440317824 */ /* 0x000fe200078e022f */
[----:B------:R-:W-:Y:S01]  /*1520*/  LEA.HI.X.SX32 R35, R10, R72, 0x1, P1 ;  /* 0x000000480a237211 */ /* 0x000fe200008f0eff */
[----:B------:R-:W-:Y:S01]  /*1530*/  IMAD R107, R11, 0x15, RZ ;  /* 0x000000150b6b7824 */ /* 0x000fe200078e02ff */
[----:B------:R-:W-:Y:S01]  /*1540*/  LEA R38, P3, R39, R70, 0x1 ;  /* 0x0000004627267211 */ /* 0x000fe200078608ff */
[C---:B------:R-:W-:Y:S01]  /*1550*/  IMAD R95, R11.reuse, 0xd, RZ ;  /* 0x0000000d0b5f7824 */ /* 0x040fe200078e02ff */
[C---:B------:R-:W-:Y:S01]  /*1560*/  LEA R9, R64.reuse, R49, 0x2 ;  /* 0x0000003140097211 */ /* 0x040fe200078e10ff */
[----:B------:R-:W-:Y:S01]  /*1570*/  IMAD R171, R11, 0x30, RZ ;  /* 0x000000300bab7824 */ /* 0x000fe200078e02ff */
[----:B------:R-:W-:Y:S01]  /*1580*/  LEA.HI.X.SX32 R31, R31, R72, 0x1, P2 ;  /* 0x000000481f1f7211 */ /* 0x000fe200010f0eff */
[----:B------:R-:W-:Y:S01]  /*1590*/  IMAD R165, R11, 0x34, RZ ;  /* 0x000000340ba57824 */ /* 0x000fe200078e02ff */
[----:B------:R-:W-:Y:S01]  /*15a0*/  LEA R36, P2, R37, R70, 0x1 ;  /* 0x0000004625247211 */ /* 0x000fe200078408ff */
[C---:B------:R-:W-:Y:S01]  /*15b0*/  IMAD R53, R64.reuse, 0x4, R9 ;  /* 0x0000000440357824 */ /* 0x040fe200078e0209 */
        /* <DEDUP_REMOVED lines=21> */
[----:B------:R-:W-:Y:S01]  /*1710*/  IMAD R9, R64, 0x4, R61 ;  /* 0x0000000440097824 */ /* 0x000fe200078e023d */
[----:B------:R-:W-:Y:S01]  /*1720*/  LEA.HI.X.SX32 R49, R49, R72, 0x1, P2 ;  /* 0x0000004831317211 */ /* 0x000fe200010f0eff */
[----:B------:R-:W-:Y:S01]  /*1730*/  IMAD R159, R11, 0x3a, RZ ;  /* 0x0000003a0b9f7824 */ /* 0x000fe200078e02ff */
[----:B------:R-:W-:Y:S01]  /*1740*/  LEA R54, P2, R10, R70, 0x1 ;  /* 0x000000460a367211 */ /* 0x000fe200078408ff */
[----:B------:R-:W-:Y:S01]  /*1750*/  IMAD R65, R64, 0x4, R9 ;  /* 0x0000000440417824 */ /* 0x000fe200078e0209 */
[----:B------:R-:W-:Y:S01]  /*1760*/  LEA.HI.X.SX32 R41, R41, R72, 0x1, P1 ;  /* 0x0000004829297211 */ /* 0x000fe200008f0eff */
[----:B------:R-:W-:Y:S01]  /*1770*/  IMAD R127, R11, 0x1e, RZ ;  /* 0x0000001e0b7f7824 */ /* 0x000fe200078e02ff */
[-C--:B------:R-:W-:Y:S01]  /*1780*/  LEA R46, P1, R47, R70.reuse, 0x1 ;  /* 0x000000462f2e7211 */ /* 0x080fe200078208ff */
[----:B------:R-:W-:Y:S01]  /*1790*/  IMAD.SHL.U32 R77, R11, 0x2, RZ ;  /* 0x000000020b4d7824 */ /* 0x000fe200078e00ff */
[----:B------:R-:W-:Y:S01]  /*17a0*/  LEA R56, P3, R57, R70, 0x1 ;  /* 0x0000004639387211 */ /* 0x000fe200078608ff */
[C---:B------:R-:W-:Y:S01]  /*17b0*/  IMAD R115, R11.reuse, 0x19, RZ ;  /* 0x000000190b737824 */ /* 0x040fe200078e02ff */
[-C--:B------:R-:W-:Y:S01]  /*17c0*/  LEA.HI.X.SX32 R55, R10, R72.reuse, 0x1, P2 ;  /* 0x000000480a377211 */ /* 0x080fe200010f0eff */
[C---:B------:R-:W-:Y:S01]  /*17d0*/  IMAD R123, R11.reuse, 0x1d, RZ ;  /* 0x0000001d0b7b7824 */ /* 0x040fe200078e02ff */
[C---:B------:R-:W-:Y:S01]  /*17e0*/  LEA R10, R64.reuse, R65, 0x2 ;  /* 0x00000041400a7211 */ /* 0x040fe200078e10ff */
[----:B------:R-:W-:Y:S01]  /*17f0*/  IMAD R99, R11, 0xf, RZ ;  /* 0x0000000f0b637824 */ /* 0x000fe200078e02ff */
[----:B------:R-:W-:Y:S01]  /*1800*/  LEA.HI.X.SX32 R47, R47, R72, 0x1, P1 ;  /* 0x000000482f2f7211 */ /* 0x000fe200008f0eff */
[----:B------:R-:W-:Y:S01]  /*1810*/  IMAD R157, R11, 0x3c, RZ ;  /* 0x0000003c0b9d7824 */ /* 0x000fe200078e02ff */
[----:B------:R-:W-:Y:S01]  /*1820*/  LEA R52, P1, R53, R70, 0x1 ;  /* 0x0000004635347211 */ /* 0x000fe200078208ff */
[----:B------:R-:W-:Y:S01]  /*1830*/  IMAD R69, R64, 0x4, R10 ;  /* 0x0000000440457824 */ /* 0x000fe200078e020a */
[----:B------:R-:W-:Y:S01]  /*1840*/  LEA.HI.X.SX32 R57, R57, R72, 0x1, P3 ;  /* 0x0000004839397211 */ /* 0x000fe200018f0eff */
[----:B------:R-:W-:Y:S01]  /*1850*/  IMAD R155, R11, 0x3e, RZ ;  /* 0x0000003e0b9b7824 */ /* 0x000fe200078e02ff */
[----:B------:R-:W-:Y:S01]  /*1860*/  LEA R62, P3, R9, R70, 0x1 ;  /* 0x00000046093e7211 */ /* 0x000fe200078608ff */
[----:B------:R-:W-:Y:S01]  /*1870*/  IMAD.SHL.U32 R87, R11, 0x8, RZ ;  /* 0x000000080b577824 */ /* 0x000fe200078e00ff */
[----:B------:R-:W-:Y:S01]  /*1880*/  LEA.HI.X.SX32 R53, R53, R72, 0x1, P1 ;  /* 0x0000004835357211 */ /* 0x000fe200008f0eff */
[----:B------:R-:W-:Y:S01]  /*1890*/  IMAD.SHL.U32 R125, R11, 0x10, RZ ;  /* 0x000000100b7d7824 */ /* 0x000fe200078e00ff */
[-C--:B------:R-:W-:Y:S01]  /*18a0*/  LEA R58, P1, R59, R70.reuse, 0x1 ;  /* 0x000000463b3a7211 */ /* 0x080fe200078208ff */
[----:B------:R-:W-:Y:S01]  /*18b0*/  IMAD R129, R11, 0x1f, RZ ;  /* 0x0000001f0b817824 */ /* 0x000fe200078e02ff */
[----:B------:R-:W-:-:S02]  /*18c0*/  LEA R60, P2, R61, R70, 0x1 ;  /* 0x000000463d3c7211 */ /* 0x000fc400078408ff */
[-C--:B------:R-:W-:Y:S01]  /*18d0*/  LEA.HI.X.SX32 R63, R9, R72.reuse, 0x1, P3 ;  /* 0x00000048093f7211 */ /* 0x080fe200018f0eff */
[----:B------:R-:W-:Y:S01]  /*18e0*/  IMAD R9, R64, 0x4, R69 ;  /* 0x0000000440097824 */ /* 0x000fe200078e0245 */
[-C--:B------:R-:W-:Y:S02]  /*18f0*/  LEA.HI.X.SX32 R59, R59, R72.reuse, 0x1, P1 ;  /* 0x000000483b3b7211 */ /* 0x080fe400008f0eff */
[----:B------:R-:W-:Y:S02]  /*1900*/  LEA.HI.X.SX32 R61, R61, R72, 0x1, P2 ;  /* 0x000000483d3d7211 */ /* 0x000fe400010f0eff */
[-C--:B------:R-:W-:Y:S02]  /*1910*/  LEA R64, P1, R65, R70.reuse, 0x1 ;  /* 0x0000004641407211 */ /* 0x080fe400078208ff */
[-C--:B------:R-:W-:Y:S02]  /*1920*/  LEA R66, P2, R10, R70.reuse, 0x1 ;  /* 0x000000460a427211 */ /* 0x080fe400078408ff */
[----:B------:R-:W-:-:S02]  /*1930*/  LEA R68, P3, R69, R70, 0x1 ;  /* 0x0000004645447211 */ /* 0x000fc400078608ff */
[----:B------:R-:W-:Y:S02]  /*1940*/  LEA R70, P4, R9, R70, 0x1 ;  /* 0x0000004609467211 */ /* 0x000fe400078808ff */
[-C--:B------:R-:W-:Y:S02]  /*1950*/  LEA.HI.X.SX32 R69, R69, R72.reuse, 0x1, P3 ;  /* 0x0000004845457211 */ /* 0x080fe400018f0eff */
[----:B------:R-:W-:Y:S01]  /*1960*/  LEA.HI.X.SX32 R71, R9, R72, 0x1, P4 ;  /* 0x0000004809477211 */ /* 0x000fe200020f0eff */
[----:B------:R-:W-:Y:S01]  /*1970*/  IMAD R9, R11, 0x3, RZ ;  /* 0x000000030b097824 */ /* 0x000fe200078e02ff */
[-C--:B------:R-:W-:Y:S02]  /*1980*/  IADD3 R194, P3, PT, R101, R212.reuse, RZ ;  /* 0x000000d465c27210 */ /* 0x080fe40007f7e0ff */
[-C--:B------:R-:W-:Y:S02]  /*1990*/  IADD3 R74, P5, PT, R133, R212.reuse, RZ ;  /* 0x000000d4854a7210 */ /* 0x080fe40007fbe0ff */
[----:B------:R-:W-:-:S02]  /*19a0*/  IADD3 R136, P4, PT, R137, R212, RZ ;  /* 0x000000d489887210 */ /* 0x000fc40007f9e0ff */
[-C--:B------:R-:W-:Y:S02]  /*19b0*/  LEA.HI.X.SX32 R195, R75, R213.reuse, 0x1, P3 ;  /* 0x000000d54bc37211 */ /* 0x080fe400018f0eff */
[-C--:B------:R-:W-:Y:S02]  /*19c0*/  LEA.HI.X.SX32 R75, R101, R213.reuse, 0x1, P5 ;  /* 0x000000d5654b7211 */ /* 0x080fe400028f0eff */
[----:B------:R-:W-:Y:S02]  /*19d0*/  CS2R R100, SRZ ;  /* 0x0000000000647805 */ /* 0x000fe4000001ff00 */
[----:B------:R-:W-:Y:S02]  /*19e0*/  LEA.HI.X.SX32 R137, R103, R213, 0x1, P4 ;  /* 0x000000d567897211 */ /* 0x000fe400020f0eff */
[----:B------:R-:W-:Y:S02]  /*19f0*/  CS2R R102, SRZ ;  /* 0x0000000000667805 */ /* 0x000fe4000001ff00 */
[----:B------:R-:W-:-:S02]  /*1a00*/  IADD3 R192, P5, PT, R105, R212, RZ ;  /* 0x000000d469c07210 */ /* 0x000fc40007fbe0ff */
[----:B------:R-:W-:Y:S02]  /*1a10*/  IADD3 R176, P4, PT, R177, R212, RZ ;  /* 0x000000d4b1b07210 */ /* 0x000fe40007f9e0ff */
[-C--:B------:R-:W-:Y:S02]  /*1a20*/  LEA.HI.X.SX32 R65, R65, R72.reuse, 0x1, P1 ;  /* 0x0000004841417211 */ /* 0x080fe400008f0eff */
[----:B------:R-:W-:Y:S01]  /*1a30*/  LEA.HI.X.SX32 R67, R10, R72, 0x1, P2 ;  /* 0x000000480a437211 */ /* 0x000fe200010f0eff */
[----:B------:R-:W-:Y:S01]  /*1a40*/  IMAD.MOV.U32 R10, RZ, RZ, RZ ;  /* 0x000000ffff0a7224 */ /* 0x000fe200078e00ff */
[-C--:B------:R-:W-:Y:S02]  /*1a50*/  LEA.HI.X.SX32 R193, R89, R213.reuse, 0x1, P5 ;  /* 0x000000d559c17211 */ /* 0x080fe400028f0eff */
[----:B------:R-:W-:Y:S02]  /*1a60*/  LEA.HI.X.SX32 R177, R111, R213, 0x1, P4 ;  /* 0x000000d56fb17211 */ /* 0x000fe400020f0eff */
[----:B------:R-:W-:-:S02]  /*1a70*/  CS2R R110, SRZ ;  /* 0x00000000006e7805 */ /* 0x000fc4000001ff00 */
[-C--:B------:R-:W-:Y:S02]  /*1a80*/  IADD3 R72, P6, PT, R131, R212.reuse, RZ ;  /* 0x000000d483487210 */ /* 0x080fe40007fde0ff */
[-C--:B------:R-:W-:Y:S02]  /*1a90*/  IADD3 R190, P5, PT, R109, R212.reuse, RZ ;  /* 0x000000d46dbe7210 */ /* 0x080fe40007fbe0ff */
[----:B------:R-:W-:Y:S02]  /*1aa0*/  IADD3 R188, P4, PT, R113, R212, RZ ;  /* 0x000000d471bc7210 */ /* 0x000fe40007f9e0ff */
[-C--:B------:R-:W-:Y:S02]  /*1ab0*/  LEA.HI.X.SX32 R73, R73, R213.reuse, 0x1, P6 ;  /* 0x000000d549497211 */ /* 0x080fe400030f0eff */
[-C--:B------:R-:W-:Y:S02]  /*1ac0*/  LEA.HI.X.SX32 R191, R91, R213.reuse, 0x1, P5 ;  /* 0x000000d55bbf7211 */ /* 0x080fe400028f0eff */
[----:B------:R-:W-:-:S02]  /*1ad0*/  LEA.HI.X.SX32 R189, R93, R213, 0x1, P4 ;  /* 0x000000d55dbd7211 */ /* 0x000fc400020f0eff */
[-C--:B------:R-:W-:Y:S02]  /*1ae0*/  IADD3 R180, P2, PT, R181, R212.reuse, RZ ;  /* 0x000000d4b5b47210 */ /* 0x080fe40007f5e0ff */
[-C--:B------:R-:W-:Y:S02]  /*1af0*/  IADD3 R178, P6, PT, R179, R212.reuse, RZ ;  /* 0x000000d4b3b27210 */ /* 0x080fe40007fde0ff */
[-C--:B------:R-:W-:Y:S02]  /*1b00*/  IADD3 R202, P3, PT, R89, R212.reuse, RZ ;  /* 0x000000d459ca7210 */ /* 0x080fe40007f7e0ff */
[-C--:B------:R-:W-:Y:S02]  /*1b10*/  IADD3 R206, P5, PT, R83, R212.reuse, RZ ;  /* 0x000000d453ce7210 */ /* 0x080fe40007fbe0ff */
[-C--:B------:R-:W-:Y:S02]  /*1b20*/  IADD3 R186, P4, PT, R117, R212.reuse, RZ ;  /* 0x000000d475ba7210 */ /* 0x080fe40007f9e0ff */
[----:B------:R-:W-:-:S02]  /*1b30*/  IADD3 R138, P1, PT, R139, R212, RZ ;  /* 0x000000d48b8a7210 */ /* 0x000fc40007f3e0ff */
[-C--:B------:R-:W-:Y:S02]  /*1b40*/  LEA.HI.X.SX32 R203, R81, R213.reuse, 0x1, P3 ;  /* 0x000000d551cb7211 */ /* 0x080fe400018f0eff */
[----:B------:R-:W-:Y:S02]  /*1b50*/  CS2R R80, SRZ ;  /* 0x0000000000507805 */ /* 0x000fe4000001ff00 */
[-C--:B------:R-:W-:Y:S02]  /*1b60*/  LEA.HI.X.SX32 R181, R107, R213.reuse, 0x1, P2 ;  /* 0x000000d56bb57211 */ /* 0x080fe400010f0eff */
[----:B------:R-:W-:Y:S02]  /*1b70*/  CS2R R106, SRZ ;  /* 0x00000000006a7805 */ /* 0x000fe4000001ff00 */
[----:B------:R-:W-:Y:S02]  /*1b80*/  LEA.HI.X.SX32 R179, R109, R213, 0x1, P6 ;  /* 0x000000d56db37211 */ /* 0x000fe400030f0eff */
[----:B------:R-:W-:-:S02]  /*1b90*/  CS2R R108, SRZ ;  /* 0x00000000006c7805 */ /* 0x000fc4000001ff00 */
[-C--:B------:R-:W-:Y:S02]  /*1ba0*/  LEA.HI.X.SX32 R207, R9, R213.reuse, 0x1, P5 ;  /* 0x000000d509cf7211 */ /* 0x080fe400028f0eff */
[----:B------:R-:W-:Y:S02]  /*1bb0*/  LEA.HI.X.SX32 R187, R95, R213, 0x1, P4 ;  /* 0x000000d55fbb7211 */ /* 0x000fe400020f0eff */
[-C--:B------:R-:W-:Y:S02]  /*1bc0*/  IADD3 R170, P3, PT, R171, R212.reuse, RZ ;  /* 0x000000d4abaa7210 */ /* 0x080fe40007f7e0ff */
[-C--:B------:R-:W-:Y:S02]  /*1bd0*/  IADD3 R164, P2, PT, R165, R212.reuse, RZ ;  /* 0x000000d4a5a47210 */ /* 0x080fe40007f5e0ff */
[-C--:B------:R-:W-:Y:S02]  /*1be0*/  IADD3 R200, P6, PT, R93, R212.reuse, RZ ;  /* 0x000000d45dc87210 */ /* 0x080fe40007fde0ff */
[----:B------:R-:W-:-:S02]  /*1bf0*/  IADD3 R162, P5, PT, R163, R212, RZ ;  /* 0x000000d4a3a27210 */ /* 0x000fc40007fbe0ff */
[-C--:B------:R-:W-:Y:S02]  /*1c00*/  IADD3 R198, P4, PT, R97, R212.reuse, RZ ;  /* 0x000000d461c67210 */ /* 0x080fe40007f9e0ff */
[-C--:B------:R-:W-:Y:S02]  /*1c10*/  LEA.HI.X.SX32 R139, R105, R213.reuse, 0x1, P1 ;  /* 0x000000d5698b7211 */ /* 0x080fe400008f0eff */
[----:B------:R-:W-:Y:S02]  /*1c20*/  CS2R R104, SRZ ;  /* 0x0000000000687805 */ /* 0x000fe4000001ff00 */
[----:B------:R-:W-:Y:S02]  /*1c30*/  IADD3 R166, P1, PT, R167, R212, RZ ;  /* 0x000000d4a7a67210 */ /* 0x000fe40007f3e0ff */
[----:B------:R-:W-:Y:S02]  /*1c40*/  LEA.HI.X.SX32 R201, R83, R213, 0x1, P6 ;  /* 0x000000d553c97211 */ /* 0x000fe400030f0eff */
[----:B------:R-:W-:-:S02]  /*1c50*/  CS2R R82, SRZ ;  /* 0x0000000000527805 */ /* 0x000fc4000001ff00 */
[-C--:B------:R-:W-:Y:S02]  /*1c60*/  LEA.HI.X.SX32 R171, R113, R213.reuse, 0x1, P3 ;  /* 0x000000d571ab7211 */ /* 0x080fe400018f0eff */
[----:B------:R-:W-:Y:S02]  /*1c70*/  CS2R R112, SRZ ;  /* 0x0000000000707805 */ /* 0x000fe4000001ff00 */
[-C--:B------:R-:W-:Y:S02]  /*1c80*/  LEA.HI.X.SX32 R165, R117, R213.reuse, 0x1, P2 ;  /* 0x000000d575a57211 */ /* 0x080fe400010f0eff */
[----:B------:R-:W-:Y:S02]  /*1c90*/  CS2R R116, SRZ ;  /* 0x0000000000747805 */ /* 0x000fe4000001ff00 */
[----:B------:R-:W-:Y:S02]  /*1ca0*/  LEA.HI.X.SX32 R163, R119, R213, 0x1, P5 ;  /* 0x000000d577a37211 */ /* 0x000fe400028f0eff */
[----:B------:R-:W-:-:S02]  /*1cb0*/  CS2R R118, SRZ ;  /* 0x0000000000767805 */ /* 0x000fc4000001ff00 */
[----:B------:R-:W-:Y:S02]  /*1cc0*/  LEA.HI.X.SX32 R199, R85, R213, 0x1, P4 ;  /* 0x000000d555c77211 */ /* 0x000fe400020f0eff */
[-C--:B------:R-:W-:Y:S02]  /*1cd0*/  IADD3 R160, P6, PT, R161, R212.reuse, RZ ;  /* 0x000000d4a1a07210 */ /* 0x080fe40007fde0ff */
[-C--:B------:R-:W-:Y:S02]  /*1ce0*/  IADD3 R158, P3, PT, R159, R212.reuse, RZ ;  /* 0x000000d49f9e7210 */ /* 0x080fe40007f7e0ff */
[-C--:B------:R-:W-:Y:S02]  /*1cf0*/  IADD3 R184, P2, PT, R121, R212.reuse, RZ ;  /* 0x000000d479b87210 */ /* 0x080fe40007f5e0ff */
[-C--:B------:R-:W-:Y:S02]  /*1d00*/  IADD3 R182, P5, PT, R127, R212.reuse, RZ ;  /* 0x000000d47fb67210 */ /* 0x080fe40007fbe0ff */
[----:B------:R-:W-:-:S02]  /*1d10*/  IADD3 R210, P4, PT, R77, R212, RZ ;  /* 0x000000d44dd27210 */ /* 0x000fc40007f9e0ff */
[-C--:B------:R-:W-:Y:S02]  /*1d20*/  LEA.HI.X.SX32 R167, R115, R213.reuse, 0x1, P1 ;  /* 0x000000d573a77211 */ /* 0x080fe400008f0eff */
[----:B------:R-:W-:Y:S02]  /*1d30*/  CS2R R114, SRZ ;  /* 0x0000000000727805 */ /* 0x000fe4000001ff00 */
[----:B------:R-:W-:Y:S02]  /*1d40*/  IADD3 R156, P1, PT, R157, R212, RZ ;  /* 0x000000d49d9c7210 */ /* 0x000fe40007f3e0ff */
[-C--:B------:R-:W-:Y:S02]  /*1d50*/  LEA.HI.X.SX32 R185, R97, R213.reuse, 0x1, P2 ;  /* 0x000000d561b97211 */ /* 0x080fe400010f0eff */
[----:B------:R-:W-:Y:S02]  /*1d60*/  CS2R R96, SRZ ;  /* 0x0000000000607805 */ /* 0x000fe4000001ff00 */
[----:B------:R-:W-:-:S02]  /*1d70*/  LEA.HI.X.SX32 R161, R121, R213, 0x1, P6 ;  /* 0x000000d579a17211 */ /* 0x000fc400030f0eff */
[----:B------:R-:W-:Y:S02]  /*1d80*/  CS2R R120, SRZ ;  /* 0x0000000000787805 */ /* 0x000fe4000001ff00 */
[-C--:B------:R-:W-:Y:S02]  /*1d90*/  LEA.HI.X.SX32 R159, R123, R213.reuse, 0x1, P3 ;  /* 0x000000d57b9f7211 */ /* 0x080fe400018f0eff */
[----:B------:R-:W-:Y:S02]  /*1da0*/  CS2R R122, SRZ ;  /* 0x00000000007a7805 */ /* 0x000fe4000001ff00 */
[-C--:B------:R-:W-:Y:S02]  /*1db0*/  LEA.HI.X.SX32 R183, R99, R213.reuse, 0x1, P5 ;  /* 0x000000d563b77211 */ /* 0x080fe400028f0eff */
[----:B------:R-:W-:Y:S02]  /*1dc0*/  CS2R R98, SRZ ;  /* 0x0000000000627805 */ /* 0x000fe4000001ff00 */
[----:B------:R-:W-:-:S02]  /*1dd0*/  LEA.HI.X.SX32 R211, R11, R213, 0x1, P4 ;  /* 0x000000d50bd37211 */ /* 0x000fc400020f0eff */
[CC--:B------:R-:W-:Y:S02]  /*1de0*/  LEA R208, P2, R11.reuse, R212.reuse, 0x2 ;  /* 0x000000d40bd07211 */ /* 0x0c0fe400078410ff */
[CC--:B------:R-:W-:Y:S02]  /*1df0*/  LEA R204, P6, R11.reuse, R212.reuse, 0x3 ;  /* 0x000000d40bcc7211 */ /* 0x0c0fe400078c18ff */
[CC--:B------:R-:W-:Y:S02]  /*1e00*/  LEA R196, P3, R11.reuse, R212.reuse, 0x4 ;  /* 0x000000d40bc47211 */ /* 0x0c0fe400078620ff */
[-C--:B------:R-:W-:Y:S01]  /*1e10*/  LEA R140, P5, R11, R212.reuse, 0x5 ;  /* 0x000000d40b8c7211 */ /* 0x080fe200078a28ff */
[----:B------:R-:W-:Y:S01]  /*1e20*/  IMAD.MOV.U32 R11, RZ, RZ, -0x800000 ;  /* 0xff800000ff0b7424 */ /* 0x000fe200078e00ff */
[----:B------:R-:W-:Y:S02]  /*1e30*/  IADD3 R154, P4, PT, R155, R212, RZ ;  /* 0x000000d49b9a7210 */ /* 0x000fe40007f9e0ff */
[----:B------:R-:W-:-:S02]  /*1e40*/  LEA.HI.X.SX32 R157, R127, R213, 0x1, P1 ;  /* 0x000000d57f9d7211 */ /* 0x000fc400008f0eff */
[----:B------:R-:W-:Y:S02]  /*1e50*/  LOP3.LUT P1, RZ, R0, 0x3, RZ, 0xc0, !PT ;  /* 0x0000000300ff7812 */ /* 0x000fe4000782c0ff */
[----:B------:R-:W-:Y:S02]  /*1e60*/  MOV R9, RZ ;  /* 0x000000ff00097202 */ /* 0x000fe40000000f00 */
[-C--:B------:R-:W-:Y:S02]  /*1e70*/  LEA.HI.X.SX32 R209, R77, R213.reuse, 0x1, P2 ;  /* 0x000000d54dd17211 */ /* 0x080fe400010f0eff */
[-C--:B------:R-:W-:Y:S02]  /*1e80*/  LEA.HI.X.SX32 R205, R79, R213.reuse, 0x1, P6 ;  /* 0x000000d54fcd7211 */ /* 0x080fe400030f0eff */
[-C--:B------:R-:W-:Y:S02]  /*1e90*/  LEA.HI.X.SX32 R197, R87, R213.reuse, 0x1, P3 ;  /* 0x000000d557c57211 */ /* 0x080fe400018f0eff */
[----:B------:R-:W-:-:S02]  /*1ea0*/  LEA.HI.X.SX32 R141, R125, R213, 0x1, P5 ;  /* 0x000000d57d8d7211 */ /* 0x000fc400028f0eff */
[----:B0-----:R-:W-:-:S07]  /*1eb0*/  LEA.HI.X.SX32 R155, R129, R213, 0x1, P4 ;  /* 0x000000d5819b7211 */ /* 0x001fce00020f0eff */
.L_x_1:
[----:B------:R-:W-:-:S04]  /*1ec0*/  IMAD.WIDE R88, R9, 0x2, R210 ;  /* 0x0000000209587825 */ /* 0x000fc800078e02d2 */
[C---:B------:R-:W-:Y:S01]  /*1ed0*/  IMAD.WIDE R86, R9.reuse, 0x2, R212 ;  /* 0x0000000209567825 */ /* 0x040fe200078e02d4 */
[----:B------:R0:W2:Y:S03]  /*1ee0*/  LDG.E.U16 R77, desc[UR10][R88.64] ;  /* 0x0000000a584d7981 */ /* 0x0000a6000c1e1500 */
[C---:B------:R-:W-:Y:S01]  /*1ef0*/  IMAD.WIDE R126, R9.reuse, 0x2, R202 ;  /* 0x00000002097e7825 */ /* 0x040fe200078e02ca */
[----:B------:R-:W3:Y:S03]  /*1f00*/  LDG.E.U16 R76, desc[UR10][R86.64] ;  /* 0x0000000a564c7981 */ /* 0x000ee6000c1e1500 */
[C---:B------:R-:W-:Y:S01]  /*1f10*/  IMAD.WIDE R128, R9.reuse, 0x2, R200 ;  /* 0x0000000209807825 */ /* 0x040fe200078e02c8 */
[----:B------:R1:W4:Y:S03]  /*1f20*/  LDG.E.U16 R85, desc[UR10][R126.64] ;  /* 0x0000000a7e557981 */ /* 0x000326000c1e1500 */
[C---:B0-----:R-:W-:Y:S01]  /*1f30*/  IMAD.WIDE R88, R9.reuse, 0x2, R196 ;  /* 0x0000000209587825 */ /* 0x041fe200078e02c4 */
[----:B------:R0:W5:Y:S03]  /*1f40*/  LDG.E.U16 R86, desc[UR10][R128.64] ;  /* 0x0000000a80567981 */ /* 0x000166000c1e1500 */
[C---:B------:R-:W-:Y:S01]  /*1f50*/  IMAD.WIDE R124, R9.reuse, 0x2, R204 ;  /* 0x00000002097c7825 */ /* 0x040fe200078e02cc */
[----:B------:R0:W2:Y:S03]  /*1f60*/  LDG.E.U16 R87, desc[UR10][R88.64] ;  /* 0x0000000a58577981 */ /* 0x0000a6000c1e1500 */
[C---:B------:R-:W-:Y:S01]  /*1f70*/  IMAD.WIDE R172, R9.reuse, 0x2, R188 ;  /* 0x0000000209ac7825 */ /* 0x040fe200078e02bc */
[----:B------:R0:W4:Y:S03]  /*1f80*/  LDG.E.U16 R84, desc[UR10][R124.64] ;  /* 0x0000000a7c547981 */ /* 0x000126000c1e1500 */
[C---:B------:R-:W-:Y:S01]  /*1f90*/  IMAD.WIDE R90, R9.reuse, 0x2, R208 ;  /* 0x00000002095a7825 */ /* 0x040fe200078e02d0 */
[----:B------:R0:W4:Y:S03]  /*1fa0*/  LDG.E.U16 R133, desc[UR10][R172.64] ;  /* 0x0000000aac857981 */ /* 0x000126000c1e1500 */
[C---:B------:R-:W-:Y:S01]  /*1fb0*/  IMAD.WIDE R92, R9.reuse, 0x2, R206 ;  /* 0x00000002095c7825 */ /* 0x040fe200078e02ce */
[----:B------:R0:W4:Y:S03]  /*1fc0*/  LDG.E.U16 R78, desc[UR10][R90.64] ;  /* 0x0000000a5a4e7981 */ /* 0x000126000c1e1500 */
[C---:B------:R-:W-:Y:S01]  /*1fd0*/  IMAD.WIDE R146, R9.reuse, 0x2, R192 ;  /* 0x0000000209927825 */ /* 0x040fe200078e02c0 */
[----:B------:R0:W4:Y:S03]  /*1fe0*/  LDG.E.U16 R79, desc[UR10][R92.64] ;  /* 0x0000000a5c4f7981 */ /* 0x000126000c1e1500 */
[C---:B-1----:R-:W-:Y:S01]  /*1ff0*/  IMAD.WIDE R126, R9.reuse, 0x2, R170 ;  /* 0x00000002097e7825 */ /* 0x042fe200078e02aa */
[----:B------:R-:W4:Y:S03]  /*2000*/  LDG.E.U16 R95, desc[UR10][R146.64] ;  /* 0x0000000a925f7981 */ /* 0x000f26000c1e1500 */
[C---:B0-----:R-:W-:Y:S01]  /*2010*/  IMAD.WIDE R128, R9.reuse, 0x2, R140 ;  /* 0x0000000209807825 */ /* 0x041fe200078e028c */
[----:B------:R-:W4:Y:S03]  /*2020*/  LDG.E.U16 R145, desc[UR10][R126.64] ;  /* 0x0000000a7e917981 */ /* 0x000f26000c1e1500 */
[----:B------:R-:W-:-:S04]  /*2030*/  IMAD.WIDE R220, R9, 0x2, R72 ;  /* 0x0000000209dc7825 */ /* 0x000fc800078e0248 */
[C---:B------:R-:W-:Y:S01]  /*2040*/  IMAD.WIDE R130, R9.reuse, 0x2, R194 ;  /* 0x0000000209827825 */ /* 0x040fe200078e02c2 */
[----:B------:R0:W5:Y:S03]  /*2050*/  LDG.E.U16 R146, desc[UR10][R128.64] ;  /* 0x0000000a80927981 */ /* 0x000166000c1e1500 */
[C---:B------:R-:W-:Y:S01]  /*2060*/  IMAD.WIDE R88, R9.reuse, 0x2, R166 ;  /* 0x0000000209587825 */ /* 0x040fe200078e02a6 */
[----:B------:R1:W5:Y:S03]  /*2070*/  LDG.E.U16 R94, desc[UR10][R130.64] ;  /* 0x0000000a825e7981 */ /* 0x000366000c1e1500 */
[C---:B------:R-:W-:Y:S01]  /*2080*/  IMAD.WIDE R222, R9.reuse, 0x2, R74 ;  /* 0x0000000209de7825 */ /* 0x040fe200078e024a */
[----:B------:R-:W5:Y:S03]  /*2090*/  LDG.E.U16 R147, desc[UR10][R88.64] ;  /* 0x0000000a58937981 */ /* 0x000f66000c1e1500 */
[C---:B------:R-:W-:Y:S01]  /*20a0*/  IMAD.WIDE R168, R9.reuse, 0x2, R190 ;  /* 0x0000000209a87825 */ /* 0x040fe200078e02be */
[----:B------:R-:W5:Y:S03]  /*20b0*/  LDG.E.U16 R220, desc[UR10][R220.64] ;  /* 0x0000000adcdc7981 */ /* 0x000f66000c1e1500 */
        /* <DEDUP_REMOVED lines=9> */
[----:B------:R-:W5:Y:S03]  /*2150*/  LDG.E.U16 R134, desc[UR10][R90.64] ;  /* 0x0000000a5a867981 */ /* 0x000f66000c1e1500 */
[C---:B------:R-:W-:Y:S01]  /*2160*/  IMAD.WIDE R174, R9.reuse, 0x2, R162 ;  /* 0x0000000209ae7825 */ /* 0x040fe200078e02a2 */
[----:B------:R1:W5:Y:S03]  /*2170*/  LDG.E.U16 R144, desc[UR10][R92.64] ;  /* 0x0000000a5c907981 */ /* 0x000366000c1e1500 */
[C---:B------:R-:W-:Y:S01]  /*2180*/  IMAD.WIDE R218, R9.reuse, 0x2, R160 ;  /* 0x0000000209da7825 */ /* 0x040fe200078e02a0 */
[----:B------:R-:W5:Y:S03]  /*2190*/  LDG.E.U16 R224, desc[UR10][R224.64] ;  /* 0x0000000ae0e07981 */ /* 0x000f66000c1e1500 */
[C---:B0-----:R-:W-:Y:S01]  /*21a0*/  IMAD.WIDE R128, R9.reuse, 0x2, R138 ;  /* 0x0000000209807825 */ /* 0x041fe200078e028a */
[----:B------:R-:W5:Y:S03]  /*21b0*/  LDG.E.U16 R226, desc[UR10][R174.64] ;  /* 0x0000000aaee27981 */ /* 0x000f66000c1e1500 */
[C---:B-1----:R-:W-:Y:S01]  /*21c0*/  IMAD.WIDE R130, R9.reuse, 0x2, R158 ;  /* 0x0000000209827825 */ /* 0x042fe200078e029e */
[----:B------:R-:W5:Y:S03]  /*21d0*/  LDG.E.U16 R218, desc[UR10][R218.64] ;  /* 0x0000000adada7981 */ /* 0x000f66000c1e1500 */
[C---:B------:R-:W-:Y:S01]  /*21e0*/  IMAD.WIDE R168, R9.reuse, 0x2, R178 ;  /* 0x0000000209a87825 */ /* 0x040fe200078e02b2 */
        /* <DEDUP_REMOVED lines=9> */
[----:B------:R-:W-:Y:S01]  /*2280*/  IMAD.WIDE R90, R9, 0x2, R154 ;  /* 0x00000002095a7825 */ /* 0x000fe200078e029a */
[----:B------:R-:W5:Y:S04]  /*2290*/  LDG.E.U16 R174, desc[UR10][R92.64] ;  /* 0x0000000a5cae7981 */ /* 0x000f68000c1e1500 */
[----:B------:R0:W5:Y:S04]  /*22a0*/  LDG.E.U16 R175, desc[UR10][R88.64] ;  /* 0x0000000a58af7981 */ /* 0x000168000c1e1500 */
[----:B------:R1:W5:Y:S01]  /*22b0*/  LDG.E.U16 R219, desc[UR10][R90.64] ;  /* 0x0000000a5adb7981 */ /* 0x000362000c1e1500 */
[----:B0-----:R-:W-:Y:S01]  /*22c0*/  IMAD.SHL.U32 R88, R7, 0x2, RZ ;  /* 0x0000000207587824 */ /* 0x001fe200078e00ff */
[----:B------:R-:W-:Y:S04]  /*22d0*/  BAR.SYNC.DEFER_BLOCKING 0x0 ;  /* 0x0000000000007b1d */ /* 0x000fe80000010000 */
[----:B------:R-:W-:-:S02]  /*22e0*/  LOP3.LUT R89, R88, 0x10, RZ, 0x3c, !PT ;  /* 0x0000001058597812 */ /* 0x000fc400078e3cff */
[C---:B-1----:R-:W-:Y:S02]  /*22f0*/  LOP3.LUT R90, R88.reuse, 0x20, RZ, 0x3c, !PT ;  /* 0x00000020585a7812 */ /* 0x042fe400078e3cff */
[----:B------:R-:W-:Y:S02]  /*2300*/  LOP3.LUT R91, R88, 0x30, RZ, 0x3c, !PT ;  /* 0x00000030585b7812 */ /* 0x000fe400078e3cff */
[C---:B------:R-:W-:Y:S02]  /*2310*/  LOP3.LUT R131, R0.reuse, 0x60, RZ, 0xc0, !PT ;  /* 0x0000006000837812 */ /* 0x040fe400078ec0ff */
[C---:B------:R-:W-:Y:S01]  /*2320*/  LOP3.LUT R172, R0.reuse, 0x7, RZ, 0xc0, !PT ;  /* 0x0000000700ac7812 */ /* 0x040fe200078ec0ff */
[----:B------:R-:W-:-:S04]  /*2330*/  IMAD.SHL.U32 R129, R0, 0x8, RZ ;  /* 0x0000000800817824 */ /* 0x000fc800078e00ff */
[----:B------:R-:W-:Y:S02]  /*2340*/  IMAD R168, R131, 0x4, R172 ;  /* 0x0000000483a87824 */ /* 0x000fe400078e02ac */
[----:B------:R-:W-:Y:S01]  /*2350*/  IMAD.SHL.U32 R228, R172, 0x40, RZ ;  /* 0x00000040ace47824 */ /* 0x000fe200078e00ff */
[----:B------:R-:W-:Y:S01]  /*2360*/  SHF.L.U32 R131, R0, 0x1, RZ ;  /* 0x0000000100837819 */ /* 0x000fe200000006ff */
[----:B------:R-:W-:-:S03]  /*2370*/  IMAD.SHL.U32 R168, R168, 0x10, RZ ;  /* 0x00000010a8a87824 */ /* 0x000fc600078e00ff */
[----:B------:R-:W-:Y:S02]  /*2380*/  LOP3.LUT R228, R228, 0x30, R129, 0xf8, !PT ;  /* 0x00000030e4e47812 */ /* 0x000fe400078ef881 */
[--C-:B------:R-:W-:Y:S02]  /*2390*/  LOP3.LUT R93, R168, 0x30, R131.reuse, 0x78, !PT ;  /* 0x00000030a85d7812 */ /* 0x100fe400078e7883 */
[----:B------:R-:W-:Y:S02]  /*23a0*/  LOP3.LUT R131, R228, 0x10, R131, 0x78, !PT ;  /* 0x00000010e4837812 */ /* 0x000fe400078e7883 */
[----:B------:R-:W-:Y:S01]  /*23b0*/  LOP3.LUT R168, R0, 0x10, RZ, 0xc0, !PT ;  /* 0x0000001000a87812 */ /* 0x000fe200078ec0ff */
[----:B------:R-:W-:-:S03]  /*23c0*/  IMAD R172, R172, 0x100, R93 ;  /* 0x00000100acac7824 */ /* 0x000fc600078e025d */
[----:B------:R-:W-:Y:S01]  /*23d0*/  LEA R168, R168, R131, 0x5 ;  /* 0x00000083a8a87211 */ /* 0x000fe200078e28ff */
[----:B---3--:R0:W-:Y:S02]  /*23e0*/  STS.U16 [R88+UR6+0x2000], R76 ;  /* 0x0020004c58007988 */ /* 0x0081e40008000406 */
[C---:B0-----:R-:W-:Y:S02]  /*23f0*/  LOP3.LUT R76, R88.reuse, 0x50, RZ, 0x3c, !PT ;  /* 0x00000050584c7812 */ /* 0x041fe400078e3cff */
[----:B--2---:R-:W-:Y:S04]  /*2400*/  STS.U16 [R88+UR6+0x2800], R87 ;  /* 0x0028005758007988 */ /* 0x004fe80008000406 */
[----:B----4-:R-:W-:Y:S04]  /*2410*/  STS.U16 [R88+UR6+0x3800], R145 ;  /* 0x0038009158007988 */ /* 0x010fe80008000406 */
[----:B-----5:R-:W-:Y:S04]  /*2420*/  STS.U16 [R88+UR6+0x3000], R146 ;  /* 0x0030009258007988 */ /* 0x020fe80008000406 */
[----:B------:R0:W-:Y:S04]  /*2430*/  STS.U16 [R89+UR6+0x2100], R77 ;  /* 0x0021004d59007988 */ /* 0x0001e80008000406 */
[----:B------:R-:W-:Y:S04]  /*2440*/  STS.U16 [R89+UR6+0x2900], R94 ;  /* 0x0029005e59007988 */ /* 0x000fe80008000406 */
[----:B------:R-:W-:Y:S01]  /*2450*/  STS.U16 [R89+UR6+0x3100], R220 ;  /* 0x003100dc59007988 */ /* 0x000fe20008000406 */
[----:B0-----:R-:W-:-:S03]  /*2460*/  LOP3.LUT R77, R88, 0x40, RZ, 0x3c, !PT ;  /* 0x00000040584d7812 */ /* 0x001fc600078e3cff */
[----:B------:R-:W-:Y:S04]  /*2470*/  STS.U16 [R89+UR6+0x3900], R147 ;  /* 0x0039009359007988 */ /* 0x000fe80008000406 */
[----:B------:R0:W-:Y:S04]  /*2480*/  STS.U16 [R90+UR6+0x2200], R78 ;  /* 0x0022004e5a007988 */ /* 0x0001e80008000406 */
[----:B------:R-:W-:Y:S04]  /*2490*/  STS.U16 [R90+UR6+0x2a00], R95 ;  /* 0x002a005f5a007988 */ /* 0x000fe80008000406 */
[----:B------:R-:W-:Y:S04]  /*24a0*/  STS.U16 [R90+UR6+0x3200], R222 ;  /* 0x003200de5a007988 */ /* 0x000fe80008000406 */
[----:B------:R-:W-:Y:S01]  /*24b0*/  STS.U16 [R90+UR6+0x3a00], R149 ;  /* 0x003a00955a007988 */ /* 0x000fe20008000406 */
[----:B0-----:R-:W-:-:S03]  /*24c0*/  LOP3.LUT R78, R88, 0x70, RZ, 0x3c, !PT ;  /* 0x00000070584e7812 */ /* 0x001fc600078e3cff */
[----:B------:R0:W-:Y:S04]  /*24d0*/  STS.U16 [R91+UR6+0x2300], R79 ;  /* 0x0023004f5b007988 */ /* 0x0001e80008000406 */
[----:B------:R-:W-:Y:S04]  /*24e0*/  STS.U16 [R91+UR6+0x2b00], R132 ;  /* 0x002b00845b007988 */ /* 0x000fe80008000406 */
[----:B------:R-:W-:Y:S01]  /*24f0*/  STS.U16 [R91+UR6+0x3300], R224 ;  /* 0x003300e05b007988 */ /* 0x000fe20008000406 */
[----:B0-----:R-:W-:-:S03]  /*2500*/  LOP3.LUT R79, R88, 0x60, RZ, 0x3c, !PT ;  /* 0x00000060584f7812 */ /* 0x001fc600078e3cff */
        /* <DEDUP_REMOVED lines=12> */
[----:B------:R-:W-:Y:S04]  /*25d0*/  STS.U16 [R79+UR6+0x3e00], R124 ;  /* 0x003e007c4f007988 */ /* 0x000fe80008000406 */
[----:B------:R-:W-:Y:S04]  /*25e0*/  STS.U16 [R78+UR6+0x2700], R173 ;  /* 0x002700ad4e007988 */ /* 0x000fe80008000406 */
[----:B------:R-:W-:Y:S04]  /*25f0*/  STS.U16 [R78+UR6+0x2f00], R174 ;  /* 0x002f00ae4e007988 */ /* 0x000fe80008000406 */
[----:B------:R-:W-:Y:S04]  /*2600*/  STS.U16 [R78+UR6+0x3700], R175 ;  /* 0x003700af4e007988 */ /* 0x000fe80008000406 */
[----:B------:R-:W-:Y:S01]  /*2610*/  STS.U16 [R78+UR6+0x3f00], R219 ;  /* 0x003f00db4e007988 */ /* 0x000fe20008000406 */
[----:B------:R-:W-:Y:S01]  /*2620*/  BAR.SYNC.DEFER_BLOCKING 0x0 ;  /* 0x0000000000007b1d */ /* 0x000fe20000010000 */
[----:B------:R-:W-:-:S05]  /*2630*/  LOP3.LUT R149, R168, 0x20, RZ, 0x3c, !PT ;  /* 0x00000020a8957812 */ /* 0x000fca00078e3cff */
[----:B------:R-:W-:Y:S04]  /*2640*/  LDSM.16.MT88.4 R132, [R168+UR6] ;  /* 0x00000006a884783b */ /* 0x000fe80008004200 */
[----:B------:R-:W1:Y:S04]  /*2650*/  LDSM.16.M88.4 R88, [R172+UR6+0x2000] ;  /* 0x00200006ac58783b */ /* 0x000e680008000200 */
[----:B------:R-:W2:Y:S04]  /*2660*/  LDSM.16.MT88.4 R128, [R149+UR6] ;  /* 0x000000069580783b */ /* 0x000ea80008004200 */
[----:B------:R-:W3:Y:S04]  /*2670*/  LDSM.16.MT88.4 R92, [R168+UR6+0x400] ;  /* 0x00040006a85c783b */ /* 0x000ee80008004200 */
[----:B------:R-:W4:Y:S01]  /*2680*/  LDSM.16.MT88.4 R124, [R149+UR6+0x400] ;  /* 0x00040006957c783b */ /* 0x000f220008004200 */
[----:B0-----:R-:W-:-:S03]  /*2690*/  LOP3.LUT R169, R172, 0x40, RZ, 0x3c, !PT ;  /* 0x00000040aca97812 */ /* 0x001fc600078e3cff */
[----:B------:R-:W-:Y:S04]  /*26a0*/  LDSM.16.MT88.4 R144, [R168+UR6+0x800] ;  /* 0x00080006a890783b */ /* 0x000fe80008004200 */
[----:B------:R-:W0:Y:S04]  /*26b0*/  LDSM.16.M88.4 R76, [R169+UR6+0x2000] ;  /* 0x00200006a94c783b */ /* 0x000e280008000200 */
[----:B------:R-:W5:Y:S01]  /*26c0*/  LDSM.16.MT88.4 R84, [R149+UR6+0x800] ;  /* 0x000800069554783b */ /* 0x000f620008004200 */
[-C--:B-1----:R-:W-:Y:S08]  /*26d0*/  HMMA.16816.F32 R132, R132, R88.reuse, RZ ;  /* 0x000000588484723c */ /* 0x082ff000000018ff */
[----:B--2---:R-:W-:-:S12]  /*26e0*/  HMMA.16816.F32 R128, R128, R88, RZ ;  /* 0x000000588080723c */ /* 0x004fd800000018ff */
[-C--:B---3--:R-:W-:Y:S01]  /*26f0*/  HMMA.16816.F32 R92, R92, R90.reuse, R132 ;  /* 0x0000005a5c5c723c */ /* 0x088fe20000001884 */
[----:B------:R-:W1:Y:S07]  /*2700*/  LDSM.16.MT88.4 R132, [R168+UR6+0xc00] ;  /* 0x000c0006a884783b */ /* 0x000e6e0008004200 */
[----:B----4-:R-:W-:Y:S01]  /*2710*/  HMMA.16816.F32 R88, R124, R90, R128 ;  /* 0x0000005a7c58723c */ /* 0x010fe20000001880 */
[----:B------:R-:W2:Y:S04]  /*2720*/  LDSM.16.MT88.4 R128, [R149+UR6+0xc00] ;  /* 0x000c00069580783b */ /* 0x000ea80008004200 */
[----:B------:R-:W-:Y:S07]  /*2730*/  LDSM.16.MT88.4 R124, [R168+UR6+0x1000] ;  /* 0x00100006a87c783b */ /* 0x000fee0008004200 */
[-C--:B0-----:R-:W-:Y:S01]  /*2740*/  HMMA.16816.F32 R144, R144, R76.reuse, R92 ;  /* 0x0000004c9090723c */ /* 0x081fe2000000185c */
[----:B------:R-:W0:Y:S07]  /*2750*/  LDSM.16.M88.4 R92, [R172+UR6+0x2080] ;  /* 0x00208006ac5c783b */ /* 0x000e2e0008000200 */
[----:B-----5:R-:W-:Y:S01]  /*2760*/  HMMA.16816.F32 R84, R84, R76, R88 ;  /* 0x0000004c5454723c */ /* 0x020fe20000001858 */
[----:B------:R-:W3:Y:S11]  /*2770*/  LDSM.16.MT88.4 R88, [R149+UR6+0x1000] ;  /* 0x001000069558783b */ /* 0x000ef60008004200 */
[-C--:B-1----:R-:W-:Y:S01]  /*2780*/  HMMA.16816.F32 R132, R132, R78.reuse, R144 ;  /* 0x0000004e8484723c */ /* 0x082fe20000001890 */
[----:B------:R-:W1:Y:S07]  /*2790*/  LDSM.16.MT88.4 R144, [R168+UR6+0x1400] ;  /* 0x00140006a890783b */ /* 0x000e6e0008004200 */
[----:B--2---:R-:W-:Y:S01]  /*27a0*/  HMMA.16816.F32 R84, R128, R78, R84 ;  /* 0x0000004e8054723c */ /* 0x004fe20000001854 */
[----:B------:R-:W2:Y:S04]  /*27b0*/  LDSM.16.MT88.4 R76, [R149+UR6+0x1400] ;  /* 0x00140006954c783b */ /* 0x000ea80008004200 */
[----:B------:R-:W-:Y:S07]  /*27c0*/  LDSM.16.M88.4 R128, [R169+UR6+0x2080] ;  /* 0x00208006a980783b */ /* 0x000fee0008000200 */
[-C--:B0-----:R-:W-:Y:S01]  /*27d0*/  HMMA.16816.F32 R124, R124, R92.reuse, R132 ;  /* 0x0000005c7c7c723c */ /* 0x081fe20000001884 */
[----:B------:R-:W0:Y:S07]  /*27e0*/  LDSM.16.MT88.4 R132, [R168+UR6+0x1800] ;  /* 0x00180006a884783b */ /* 0x000e2e0008004200 */
[----:B---3--:R-:W-:Y:S01]  /*27f0*/  HMMA.16816.F32 R84, R88, R92, R84 ;  /* 0x0000005c5854723c */ /* 0x008fe20000001854 */
[----:B------:R-:W3:Y:S11]  /*2800*/  LDSM.16.MT88.4 R88, [R149+UR6+0x1800] ;  /* 0x001800069558783b */ /* 0x000ef60008004200 */
[-C--:B-1----:R-:W-:Y:S01]  /*2810*/  HMMA.16816.F32 R124, R144, R94.reuse, R124 ;  /* 0x0000005e907c723c */ /* 0x082fe2000000187c */
[----:B------:R-:W1:Y:S07]  /*2820*/  LDSM.16.MT88.4 R144, [R168+UR6+0x1c00] ;  /* 0x001c0006a890783b */ /* 0x000e6e0008004200 */
[----:B--2---:R-:W-:Y:S01]  /*2830*/  HMMA.16816.F32 R76, R76, R94, R84 ;  /* 0x0000005e4c4c723c */ /* 0x004fe20000001854 */
[----:B------:R-:W2:Y:S11]  /*2840*/  LDSM.16.MT88.4 R84, [R149+UR6+0x1c00] ;  /* 0x001c00069554783b */ /* 0x000eb60008004200 */
[-C--:B0-----:R-:W-:Y:S08]  /*2850*/  HMMA.16816.F32 R124, R132, R128.reuse, R124 ;  /* 0x00000080847c723c */ /* 0x081ff0000000187c */
[----:B---3--:R-:W-:-:S12]  /*2860*/  HMMA.16816.F32 R76, R88, R128, R76 ;  /* 0x00000080584c723c */ /* 0x008fd8000000184c */
[-C--:B-1----:R-:W-:Y:S08]  /*2870*/  HMMA.16816.F32 R124, R144, R130.reuse, R124 ;  /* 0x00000082907c723c */ /* 0x082ff0000000187c */
[----:B--2---:R-:W-:Y:S11]  /*2880*/  HMMA.16816.F32 R76, R84, R130, R76 ;  /* 0x00000082544c723c */ /* 0x004ff6000000184c */
[----:B------:R-:W-:Y:S01]  /*2890*/  FMUL R86, R126, UR9 ;  /* 0x000000097e567c20 */ /* 0x000fe20008400000 */
[----:B------:R-:W-:Y:S01]  /*28a0*/  FMUL R87, R127, UR9 ;  /* 0x000000097f577c20 */ /* 0x000fe20008400000 */
[----:B------:R-:W-:Y:S01]  /*28b0*/  FMUL R84, R124, UR9 ;  /* 0x000000097c547c20 */ /* 0x000fe20008400000 */
[----:B------:R-:W-:-:S05]  /*28c0*/  FMUL R85, R125, UR9 ;  /* 0x000000097d557c20 */ /* 0x000fca0008400000 */
[----:B------:R-:W-:Y:S01]  /*28d0*/  FMUL R88, R76, UR9 ;  /* 0x000000094c587c20 */ /* 0x000fe20008400000 */
[----:B------:R-:W-:Y:S01]  /*28e0*/  FMUL R89, R77, UR9 ;  /* 0x000000094d597c20 */ /* 0x000fe20008400000 */
[----:B------:R-:W-:Y:S01]  /*28f0*/  FMUL R90, R78, UR9 ;  /* 0x000000094e5a7c20 */ /* 0x000fe20008400000 */
[----:B------:R-:W-:Y:S01]  /*2900*/  FMUL R91, R79, UR9 ;  /* 0x000000094f5b7c20 */ /* 0x000fe20008400000 */
[----:B------:R-:W-:Y:S02]  /*2910*/  FMNMX R86, R86, R87, !PT ;  /* 0x0000005756567209 */ /* 0x000fe40007800000 */
[----:B------:R-:W-:Y:S02]  /*2920*/  FMNMX R84, R84, R85, !PT ;  /* 0x0000005554547209 */ /* 0x000fe40007800000 */
[----:B------:R-:W-:Y:S02]  /*2930*/  FMNMX R88, R88, R89, !PT ;  /* 0x0000005958587209 */ /* 0x000fe40007800000 */
[----:B------:R-:W-:Y:S01]  /*2940*/  FMNMX R90, R90, R91, !PT ;  /* 0x0000005b5a5a7209 */ /* 0x000fe20007800000 */
[----:B------:R-:W0:Y:S04]  /*2950*/  SHFL.BFLY PT, R87, R86, 0x2, 0x1f ;  /* 0x0c401f0056577f89 */ /* 0x000e2800000e0000 */
[----:B------:R-:W1:Y:S04]  /*2960*/  SHFL.BFLY PT, R85, R84, 0x2, 0x1f ;  /* 0x0c401f0054557f89 */ /* 0x000e6800000e0000 */
[----:B------:R-:W2:Y:S04]  /*2970*/  SHFL.BFLY PT, R91, R88, 0x2, 0x1f ;  /* 0x0c401f00585b7f89 */ /* 0x000ea800000e0000 */
[----:B------:R-:W3:Y:S01]  /*2980*/  SHFL.BFLY PT, R95, R90, 0x2, 0x1f ;  /* 0x0c401f005a5f7f89 */ /* 0x000ee200000e0000 */
[----:B0-----:R-:W-:-:S02]  /*2990*/  FMNMX R89, R86, R87, !PT ;  /* 0x0000005756597209 */ /* 0x001fc40007800000 */
[----:B-1----:R-:W-:Y:S02]  /*29a0*/  FMNMX R85, R84, R85, !PT ;  /* 0x0000005554557209 */ /* 0x002fe40007800000 */
[----:B--2---:R-:W-:Y:S02]  /*29b0*/  FMNMX R93, R88, R91, !PT ;  /* 0x0000005b585d7209 */ /* 0x004fe40007800000 */
[----:B---3--:R-:W-:Y:S01]  /*29c0*/  FMNMX R129, R90, R95, !PT ;  /* 0x0000005f5a817209 */ /* 0x008fe20007800000 */
[----:B------:R-:W0:Y:S04]  /*29d0*/  SHFL.BFLY PT, R94, R89, 0x1, 0x1f ;  /* 0x0c201f00595e7f89 */ /* 0x000e2800000e0000 */
[----:B------:R-:W1:Y:S04]  /*29e0*/  SHFL.BFLY PT, R92, R85, 0x1, 0x1f ;  /* 0x0c201f00555c7f89 */ /* 0x000e6800000e0000 */
[----:B------:R-:W2:Y:S04]  /*29f0*/  SHFL.BFLY PT, R130, R93, 0x1, 0x1f ;  /* 0x0c201f005d827f89 */ /* 0x000ea800000e0000 */
[----:B------:R-:W3:Y:S01]  /*2a00*/  SHFL.BFLY PT, R132, R129, 0x1, 0x1f ;  /* 0x0c201f0081847f89 */ /* 0x000ee200000e0000 */
[----:B------:R-:W-:-:S02]  /*2a10*/  LOP3.LUT R128, R0, 0x1c, RZ, 0xc0, !PT ;  /* 0x0000001c00807812 */ /* 0x000fc400078ec0ff */
[----:B------:R-:W-:Y:S02]  /*2a20*/  SHF.R.U32.HI R84, RZ, 0x3, R7 ;  /* 0x00000003ff547819 */ /* 0x000fe40000011607 */
[----:B------:R-:W-:Y:S01]  /*2a30*/  LEA R128, R128, UR6, 0x2 ;  /* 0x0000000680807c11 */ /* 0x000fe2000f8e10ff */
[----:B------:R-:W-:Y:S01]  /*2a40*/  BAR.SYNC.DEFER_BLOCKING 0x0 ;  /* 0x0000000000007b1d */ /* 0x000fe20000010000 */
[----:B------:R-:W-:-:S05]  /*2a50*/  LOP3.LUT R91, R84, 0xc, RZ, 0xc0, !PT ;  /* 0x0000000c545b7812 */ /* 0x000fca00078ec0ff */
[----:B------:R-:W-:Y:S01]  /*2a60*/  IMAD.IADD R84, R128, 0x1, R91 ;  /* 0x0000000180547824 */ /* 0x000fe200078e025b */
[----:B0-----:R-:W-:Y:S02]  /*2a70*/  FMNMX R91, R89, R94, !PT ;  /* 0x0000005e595b7209 */ /* 0x001fe40007800000 */
[----:B-1----:R-:W-:Y:S02]  /*2a80*/  FMNMX R87, R85, R92, !PT ;  /* 0x0000005c55577209 */ /* 0x002fe40007800000 */
[----:B--2---:R-:W-:Y:S02]  /*2a90*/  FMNMX R95, R93, R130, !PT ;  /* 0x000000825d5f7209 */ /* 0x004fe40007800000 */
[----:B---3--:R-:W-:Y:S01]  /*2aa0*/  FMNMX R89, R129, R132, !PT ;  /* 0x0000008481597209 */ /* 0x008fe20007800000 */
[----:B------:R-:W-:Y:S04]  /*2ab0*/  @!P1 STS [R84+0x2000], R87 ;  /* 0x0020005754009388 */ /* 0x000fe80000000800 */
[----:B------:R-:W-:Y:S04]  /*2ac0*/  @!P1 STS [R84+0x2080], R91 ;  /* 0x0020805b54009388 */ /* 0x000fe80000000800 */
[----:B------:R-:W-:Y:S04]  /*2ad0*/  @!P1 STS [R84+0x2100], R95 ;  /* 0x0021005f54009388 */ /* 0x000fe80000000800 */
[----:B------:R-:W-:Y:S01]  /*2ae0*/  @!P1 STS [R84+0x2180], R89 ;  /* 0x0021805954009388 */ /* 0x000fe20000000800 */
[----:B------:R-:W-:Y:S01]  /*2af0*/  LEA R85, R7, UR6, 0x2 ;  /* 0x0000000607557c11 */ /* 0x000fe2000f8e10ff */
[----:B------:R-:W-:Y:S06]  /*2b00*/  BAR.SYNC.DEFER_BLOCKING 0x0 ;  /* 0x0000000000007b1d */ /* 0x000fec0000010000 */
[----:B------:R-:W0:Y:S04]  /*2b10*/  LDS R86, [R85+0x2000] ;  /* 0x0020000055567984 */ /* 0x000e280000000800 */
[----:B0-----:R-:W0:Y:S02]  /*2b20*/  SHFL.BFLY PT, R93, R86, 0x2, 0x1f ;  /* 0x0c401f00565d7f89 */ /* 0x001e2400000e0000 */
[----:B0-----:R-:W-:-:S05]  /*2b30*/  FMNMX R93, R86, R93, !PT ;  /* 0x0000005d565d7209 */ /* 0x001fca0007800000 */
[----:B------:R-:W0:Y:S02]  /*2b40*/  SHFL.BFLY PT, R88, R93, 0x1, 0x1f ;  /* 0x0c201f005d587f89 */ /* 0x000e2400000e0000 */
[----:B0-----:R-:W-:-:S05]  /*2b50*/  FMNMX R88, R93, R88, !PT ;  /* 0x000000585d587209 */ /* 0x001fca0007800000 */
[----:B------:R-:W-:Y:S01]  /*2b60*/  @!P1 STS [R85+0x2000], R88 ;  /* 0x0020005855009388 */ /* 0x000fe20000000800 */
[----:B------:R-:W-:Y:S06]  /*2b70*/  BAR.SYNC.DEFER_BLOCKING 0x0 ;  /* 0x0000000000007b1d */ /* 0x000fec0000010000 */
[----:B------:R-:W0:Y:S04]  /*2b80*/  LDS R149, [R128+0x2000] ;  /* 0x0020000080957984 */ /* 0x000e280000000800 */
[----:B------:R-:W1:Y:S04]  /*2b90*/  LDS R172, [R128+0x2080] ;  /* 0x0020800080ac7984 */ /* 0x000e680000000800 */
[----:B------:R-:W2:Y:S04]  /*2ba0*/  LDS R174, [R128+0x2100] ;  /* 0x0021000080ae7984 */ /* 0x000ea80000000800 */
[----:B------:R-:W3:Y:S01]  /*2bb0*/  LDS R173, [R128+0x2180] ;  /* 0x0021800080ad7984 */ /* 0x000ee20000000800 */
[----:B0-----:R-:W-:-:S02]  /*2bc0*/  FMNMX R149, R149, R148, !PT ;  /* 0x0000009495957209 */ /* 0x001fc40007800000 */
[----:B-1----:R-:W-:Y:S02]  /*2bd0*/  FMNMX R172, R172, R143, !PT ;  /* 0x0000008facac7209 */ /* 0x002fe40007800000 */
[----:B--2---:R-:W-:Y:S02]  /*2be0*/  FMNMX R174, R174, R11, !PT ;  /* 0x0000000baeae7209 */ /* 0x004fe40007800000 */
[----:B---3--:R-:W-:Y:S01]  /*2bf0*/  FMNMX R173, R173, R142, !PT ;  /* 0x0000008eadad7209 */ /* 0x008fe20007800000 */
[--C-:B------:R-:W-:Y:S01]  /*2c00*/  FFMA R124, R124, UR9, -R149.reuse ;  /* 0x000000097c7c7c23 */ /* 0x100fe20008000895 */
[----:B------:R-:W-:Y:S01]  /*2c10*/  FFMA R125, R125, UR9, -R149 ;  /* 0x000000097d7d7c23 */ /* 0x000fe20008000895 */
[--C-:B------:R-:W-:Y:S01]  /*2c20*/  FFMA R126, R126, UR9, -R172.reuse ;  /* 0x000000097e7e7c23 */ /* 0x100fe200080008ac */
[----:B------:R-:W-:Y:S01]  /*2c30*/  FFMA R127, R127, UR9, -R172 ;  /* 0x000000097f7f7c23 */ /* 0x000fe200080008ac */
[--C-:B------:R-:W-:Y:S01]  /*2c40*/  FFMA R76, R76, UR9, -R174.reuse ;  /* 0x000000094c4c7c23 */ /* 0x100fe200080008ae */
[----:B------:R-:W-:Y:S01]  /*2c50*/  FFMA R77, R77, UR9, -R174 ;  /* 0x000000094d4d7c23 */ /* 0x000fe200080008ae */
[--C-:B------:R-:W-:Y:S01]  /*2c60*/  FFMA R78, R78, UR9, -R173.reuse ;  /* 0x000000094e4e7c23 */ /* 0x100fe200080008ad */
[----:B------:R-:W-:Y:S01]  /*2c70*/  FFMA R79, R79, UR9, -R173 ;  /* 0x000000094f4f7c23 */ /* 0x000fe200080008ad */
[----:B------:R-:W-:Y:S01]  /*2c80*/  FMUL R124, R124, 1.4426950216293334961 ;  /* 0x3fb8aa3b7c7c7820 */ /* 0x000fe20000400000 */
[----:B------:R-:W-:Y:S01]  /*2c90*/  FMUL R125, R125, 1.4426950216293334961 ;  /* 0x3fb8aa3b7d7d7820 */ /* 0x000fe20000400000 */
[----:B------:R-:W-:Y:S01]  /*2ca0*/  FMUL R126, R126, 1.4426950216293334961 ;  /* 0x3fb8aa3b7e7e7820 */ /* 0x000fe20000400000 */
[----:B------:R-:W-:Y:S01]  /*2cb0*/  FMUL R127, R127, 1.4426950216293334961 ;  /* 0x3fb8aa3b7f7f7820 */ /* 0x000fe20000400000 */
[----:B------:R-:W-:Y:S01]  /*2cc0*/  FMUL R76, R76, 1.4426950216293334961 ;  /* 0x3fb8aa3b4c4c7820 */ /* 0x000fe20000400000 */
[----:B------:R-:W-:Y:S01]  /*2cd0*/  FMUL R77, R77, 1.4426950216293334961 ;  /* 0x3fb8aa3b4d4d7820 */ /* 0x000fe20000400000 */
[----:B------:R-:W-:Y:S01]  /*2ce0*/  FMUL R78, R78, 1.4426950216293334961 ;  /* 0x3fb8aa3b4e4e7820 */ /* 0x000fe20000400000 */
[----:B------:R-:W-:Y:S01]  /*2cf0*/  FMUL R79, R79, 1.4426950216293334961 ;  /* 0x3fb8aa3b4f4f7820 */ /* 0x000fe20000400000 */
[----:B------:R-:W-:Y:S08]  /*2d00*/  MUFU.EX2 R129, R124 ;  /* 0x0000007c00817308 */ /* 0x000ff00000000800 */
[----:B------:R-:W0:Y:S08]  /*2d10*/  MUFU.EX2 R132, R125 ;  /* 0x0000007d00847308 */ /* 0x000e300000000800 */
[----:B------:R-:W-:Y:S08]  /*2d20*/  MUFU.EX2 R130, R126 ;  /* 0x0000007e00827308 */ /* 0x000ff00000000800 */
[----:B------:R-:W1:Y:S08]  /*2d30*/  MUFU.EX2 R131, R127 ;  /* 0x0000007f00837308 */ /* 0x000e700000000800 */
[----:B------:R-:W-:Y:S08]  /*2d40*/  MUFU.EX2 R133, R76 ;  /* 0x0000004c00857308 */ /* 0x000ff00000000800 */
[----:B------:R-:W2:Y:S08]  /*2d50*/  MUFU.EX2 R134, R77 ;  /* 0x0000004d00867308 */ /* 0x000eb00000000800 */
[----:B------:R-:W-:Y:S08]  /*2d60*/  MUFU.EX2 R168, R78 ;  /* 0x0000004e00a87308 */ /* 0x000ff00000000800 */
[----:B------:R-:W3:Y:S01]  /*2d70*/  MUFU.EX2 R135, R79 ;  /* 0x0000004f00877308 */ /* 0x000ee20000000800 */
[----:B0-----:R-:W-:Y:S01]  /*2d80*/  FADD R86, R129, R132 ;  /* 0x0000008481567221 */ /* 0x001fe20000000000 */
[----:B-1----:R-:W-:Y:S01]  /*2d90*/  FADD R87, R130, R131 ;  /* 0x0000008382577221 */ /* 0x002fe20000000000 */
[----:B--2---:R-:W-:-:S03]  /*2da0*/  FADD R76, R133, R134 ;  /* 0x00000086854c7221 */ /* 0x004fc60000000000 */
[----:B------:R-:W0:Y:S04]  /*2db0*/  SHFL.BFLY PT, R89, R86, 0x2, 0x1f ;  /* 0x0c401f0056597f89 */ /* 0x000e2800000e0000 */
[----:B------:R-:W1:Y:S01]  /*2dc0*/  SHFL.BFLY PT, R90, R87, 0x2, 0x1f ;  /* 0x0c401f00575a7f89 */ /* 0x000e6200000e0000 */
[----:B---3--:R-:W-:-:S03]  /*2dd0*/  FADD R88, R168, R135 ;  /* 0x00000087a8587221 */ /* 0x008fc60000000000 */
[----:B------:R-:W2:Y:S04]  /*2de0*/  SHFL.BFLY PT, R77, R76, 0x2, 0x1f ;  /* 0x0c401f004c4d7f89 */ /* 0x000ea800000e0000 */
[----:B------:R-:W3:Y:S01]  /*2df0*/  SHFL.BFLY PT, R91, R88, 0x2, 0x1f ;  /* 0x0c401f00585b7f89 */ /* 0x000ee200000e0000 */
[----:B0-----:R-:W-:Y:S01]  /*2e00*/  FADD R89, R86, R89 ;  /* 0x0000005956597221 */ /* 0x001fe20000000000 */
[----:B-1----:R-:W-:-:S04]  /*2e10*/  FADD R90, R87, R90 ;  /* 0x0000005a575a7221 */ /* 0x002fc80000000000 */
[----:B------:R-:W0:Y:S01]  /*2e20*/  SHFL.BFLY PT, R78, R89, 0x1, 0x1f ;  /* 0x0c201f00594e7f89 */ /* 0x000e2200000e0000 */
[----:B--2---:R-:W-:Y:S01]  /*2e30*/  FADD R79, R76, R77 ;  /* 0x0000004d4c4f7221 */ /* 0x004fe20000000000 */
[----:B---3--:R-:W-:Y:S02]  /*2e40*/  FADD R91, R88, R91 ;  /* 0x0000005b585b7221 */ /* 0x008fe40000000000 */
[----:B------:R-:W1:Y:S04]  /*2e50*/  SHFL.BFLY PT, R77, R90, 0x1, 0x1f ;  /* 0x0c201f005a4d7f89 */ /* 0x000e6800000e0000 */
[----:B------:R-:W2:Y:S04]  /*2e60*/  SHFL.BFLY PT, R92, R79, 0x1, 0x1f ;  /* 0x0c201f004f5c7f89 */ /* 0x000ea800000e0000 */
[----:B------:R-:W3:Y:S01]  /*2e70*/  SHFL.BFLY PT, R86, R91, 0x1, 0x1f ;  /* 0x0c201f005b567f89 */ /* 0x000ee200000e0000 */
[----:B0-----:R-:W-:Y:S01]  /*2e80*/  FADD R87, R89, R78 ;  /* 0x0000004e59577221 */ /* 0x001fe20000000000 */
[----:B------:R-:W-:Y:S01]  /*2e90*/  BAR.SYNC.DEFER_BLOCKING 0x0 ;  /* 0x0000000000007b1d */ /* 0x000fe20000010000 */
[----:B-1----:R-:W-:Y:S01]  /*2ea0*/  FADD R93, R90, R77 ;  /* 0x0000004d5a5d7221 */ /* 0x002fe20000000000 */
[----:B--2---:R-:W-:Y:S01]  /*2eb0*/  FADD R95, R79, R92 ;  /* 0x0000005c4f5f7221 */ /* 0x004fe20000000000 */
[----:B---3--:R-:W-:-:S03]  /*2ec0*/  FADD R125, R91, R86 ;  /* 0x000000565b7d7221 */ /* 0x008fc60000000000 */
[----:B------:R-:W-:Y:S04]  /*2ed0*/  @!P1 STS [R84+0x2000], R87 ;  /* 0x0020005754009388 */ /* 0x000fe80000000800 */
[----:B------:R-:W-:Y:S04]  /*2ee0*/  @!P1 STS [R84+0x2080], R93 ;  /* 0x0020805d54009388 */ /* 0x000fe80000000800 */
[----:B------:R-:W-:Y:S04]  /*2ef0*/  @!P1 STS [R84+0x2100], R95 ;  /* 0x0021005f54009388 */ /* 0x000fe80000000800 */
[----:B------:R-:W-:Y:S01]  /*2f00*/  @!P1 STS [R84+0x2180], R125 ;  /* 0x0021807d54009388 */ /* 0x000fe20000000800 */
[----:B------:R-:W-:Y:S06]  /*2f10*/  BAR.SYNC.DEFER_BLOCKING 0x0 ;  /* 0x0000000000007b1d */ /* 0x000fec0000010000 */
[----:B------:R-:W0:Y:S04]  /*2f20*/  LDS R90, [R85+0x2000] ;  /* 0x00200000555a7984 */ /* 0x000e280000000800 */
[----:B0-----:R-:W0:Y:S02]  /*2f30*/  SHFL.BFLY PT, R77, R90, 0x2, 0x1f ;  /* 0x0c401f005a4d7f89 */ /* 0x001e2400000e0000 */
[----:B0-----:R-:W-:-:S05]  /*2f40*/  FADD R91, R90, R77 ;  /* 0x0000004d5a5b7221 */ /* 0x001fca0000000000 */
[----:B------:R-:W0:Y:S02]  /*2f50*/  SHFL.BFLY PT, R76, R91, 0x1, 0x1f ;  /* 0x0c201f005b4c7f89 */ /* 0x000e2400000e0000 */
[----:B0-----:R-:W-:-:S05]  /*2f60*/  FADD R92, R91, R76 ;  /* 0x0000004c5b5c7221 */ /* 0x001fca0000000000 */
[----:B------:R0:W-:Y:S01]  /*2f70*/  @!P1 STS [R85+0x2000], R92 ;  /* 0x0020005c55009388 */ /* 0x0001e20000000800 */
[C---:B------:R-:W-:Y:S01]  /*2f80*/  IMAD.WIDE R86, R10.reuse, 0x2, R12 ;  /* 0x000000020a567825 */ /* 0x040fe200078e020c */
[----:B------:R-:W-:Y:S03]  /*2f90*/  BAR.SYNC.DEFER_BLOCKING 0x0 ;  /* 0x0000000000007b1d */ /* 0x000fe60000010000 */
[----:B------:R-:W-:-:S04]  /*2fa0*/  IMAD.WIDE R88, R10, 0x2, R14 ;  /* 0x000000020a587825 */ /* 0x000fc800078e020e */
[----:B------:R-:W-:-:S04]  /*2fb0*/  IMAD.WIDE R90, R10, 0x2, R34 ;  /* 0x000000020a5a7825 */ /* 0x000fc800078e0222 */
[----:B0-----:R-:W-:-:S04]  /*2fc0*/  IMAD.WIDE R84, R10, 0x2, R18 ;  /* 0x000000020a547825 */ /* 0x001fc800078e0212 */
[----:B------:R-:W-:-:S04]  /*2fd0*/  IMAD.WIDE R76, R10, 0x2, R152 ;  /* 0x000000020a4c7825 */ /* 0x000fc800078e0298 */
[----:B------:R-:W-:-:S04]  /*2fe0*/  IMAD.WIDE R78, R10, 0x2, R150 ;  /* 0x000000020a4e7825 */ /* 0x000fc800078e0296 */
[C---:B------:R-:W-:Y:S01]  /*2ff0*/  IMAD.WIDE R94, R10.reuse, 0x2, R16 ;  /* 0x000000020a5e7825 */ /* 0x040fe200078e0210 */
[----:B------:R-:W2:Y:S03]  /*3000*/  LDG.E.U16 R175, desc[UR10][R86.64] ;  /* 0x0000000a56af7981 */ /* 0x000ea6000c1e1500 */
[C---:B------:R-:W-:Y:S01]  /*3010*/  IMAD.WIDE R92, R10.reuse, 0x2, R32 ;  /* 0x000000020a5c7825 */ /* 0x040fe200078e0220 */
[----:B------:R-:W3:Y:S03]  /*3020*/  LDG.E.U16 R223, desc[UR10][R88.64] ;  /* 0x0000000a58df7981 */ /* 0x000ee6000c1e1500 */
[C---:B------:R-:W-:Y:S01]  /*3030*/  IMAD.WIDE R124, R10.reuse, 0x2, R20 ;  /* 0x000000020a7c7825 */ /* 0x040fe200078e0214 */
[----:B------:R0:W4:Y:S03]  /*3040*/  LDG.E.U16 R224, desc[UR10][R84.64] ;  /* 0x0000000a54e07981 */ /* 0x000126000c1e1500 */
[C---:B------:R-:W-:Y:S01]  /*3050*/  IMAD.WIDE R126, R10.reuse, 0x2, R22 ;  /* 0x000000020a7e7825 */ /* 0x040fe200078e0216 */
[----:B------:R1:W5:Y:S03]  /*3060*/  LDG.E.U16 R229, desc[UR10][R90.64] ;  /* 0x0000000a5ae57981 */ /* 0x000366000c1e1500 */
[C---:B------:R-:W-:Y:S01]  /*3070*/  IMAD.WIDE R232, R10.reuse, 0x2, R28 ;  /* 0x000000020ae87825 */ /* 0x040fe200078e021c */
[----:B------:R1:W3:Y:S03]  /*3080*/  LDG.E.U16 R219, desc[UR10][R76.64] ;  /* 0x0000000a4cdb7981 */ /* 0x0002e6000c1e1500 */
[C---:B------:R-:W-:Y:S01]  /*3090*/  IMAD.WIDE R234, R10.reuse, 0x2, R30 ;  /* 0x000000020aea7825 */ /* 0x040fe200078e021e */
[----:B------:R1:W4:Y:S03]  /*30a0*/  LDG.E.U16 R169, desc[UR10][R78.64] ;  /* 0x0000000a4ea97981 */ /* 0x000326000c1e1500 */
[C---:B0-----:R-:W-:Y:S01]  /*30b0*/  IMAD.WIDE R84, R10.reuse, 0x2, R40 ;  /* 0x000000020a547825 */ /* 0x041fe200078e0228 */
[----:B------:R-:W4:Y:S03]  /*30c0*/  LDG.E.U16 R218, desc[UR10][R94.64] ;  /* 0x0000000a5eda7981 */ /* 0x000f26000c1e1500 */
[C---:B------:R-:W-:Y:S01]  /*30d0*/  IMAD.WIDE R86, R10.reuse, 0x2, R44 ;  /* 0x000000020a567825 */ /* 0x040fe200078e022c */
[----:B------:R0:W5:Y:S03]  /*30e0*/  LDG.E.U16 R228, desc[UR10][R92.64] ;  /* 0x0000000a5ce47981 */ /* 0x000166000c1e1500 */
[C---:B------:R-:W-:Y:S01]  /*30f0*/  IMAD.WIDE R88, R10.reuse, 0x2, R48 ;  /* 0x000000020a587825 */ /* 0x040fe200078e0230 */
[----:B------:R0:W5:Y:S03]  /*3100*/  LDG.E.U16 R220, desc[UR10][R124.64] ;  /* 0x0000000a7cdc7981 */ /* 0x000166000c1e1500 */
[C---:B-1----:R-:W-:Y:S01]  /*3110*/  IMAD.WIDE R90, R10.reuse, 0x2, R52 ;  /* 0x000000020a5a7825 */ /* 0x042fe200078e0234 */
[----:B------:R1:W5:Y:S03]  /*3120*/  LDG.E.U16 R222, desc[UR10][R126.64] ;  /* 0x0000000a7ede7981 */ /* 0x000366000c1e1500 */
[C---:B------:R-:W-:Y:S01]  /*3130*/  IMAD.WIDE R76, R10.reuse, 0x2, R36 ;  /* 0x000000020a4c7825 */ /* 0x040fe200078e0224 */
[----:B------:R-:W5:Y:S03]  /*3140*/  LDG.E.U16 R226, desc[UR10][R232.64] ;  /* 0x0000000ae8e27981 */ /* 0x000f66000c1e1500 */
[C---:B------:R-:W-:Y:S01]  /*3150*/  IMAD.WIDE R78, R10.reuse, 0x2, R38 ;  /* 0x000000020a4e7825 */ /* 0x040fe200078e0226 */
[----:B------:R-:W5:Y:S03]  /*3160*/  LDG.E.U16 R227, desc[UR10][R234.64] ;  /* 0x0000000aeae37981 */ /* 0x000f66000c1e1500 */
[C---:B0-----:R-:W-:Y:S01]  /*3170*/  IMAD.WIDE R92, R10.reuse, 0x2, R64 ;  /* 0x000000020a5c7825 */ /* 0x041fe200078e0240 */
[----:B------:R-:W5:Y:S03]  /*3180*/  LDG.E.U16 R236, desc[UR10][R90.64] ;  /* 0x0000000a5aec7981 */ /* 0x000f66000c1e1500 */
[C---:B------:R-:W-:Y:S01]  /*3190*/  IMAD.WIDE R94, R10.reuse, 0x2, R68 ;  /* 0x000000020a5e7825 */ /* 0x040fe200078e0244 */
[----:B------:R0:W5:Y:S03]  /*31a0*/  LDG.E.U16 R232, desc[UR10][R84.64] ;  /* 0x0000000a54e87981 */ /* 0x000166000c1e1500 */
[C---:B------:R-:W-:Y:S01]  /*31b0*/  IMAD.WIDE R124, R10.reuse, 0x2, R60 ;  /* 0x000000020a7c7825 */ /* 0x040fe200078e023c */
[----:B------:R0:W5:Y:S03]  /*31c0*/  LDG.E.U16 R233, desc[UR10][R86.64] ;  /* 0x0000000a56e97981 */ /* 0x000166000c1e1500 */
[C---:B-1----:R-:W-:Y:S01]  /*31d0*/  IMAD.WIDE R126, R10.reuse, 0x2, R56 ;  /* 0x000000020a7e7825 */ /* 0x042fe200078e0238 */
[----:B------:R1:W5:Y:S03]  /*31e0*/  LDG.E.U16 R234, desc[UR10][R88.64] ;  /* 0x0000000a58ea7981 */ /* 0x000366000c1e1500 */
[C---:B------:R-:W-:Y:S01]  /*31f0*/  IMAD.WIDE R144, R10.reuse, 0x2, R24 ;  /* 0x000000020a907825 */ /* 0x040fe200078e0218 */
[----:B------:R1:W5:Y:S03]  /*3200*/  LDG.E.U16 R230, desc[UR10][R76.64] ;  /* 0x0000000a4ce67981 */ /* 0x000366000c1e1500 */
[C---:B0-----:R-:W-:Y:S01]  /*3210*/  IMAD.WIDE R84, R10.reuse, 0x2, R50 ;  /* 0x000000020a547825 */ /* 0x041fe200078e0232 */
[----:B------:R0:W5:Y:S03]  /*3220*/  LDG.E.U16 R231, desc[UR10][R78.64] ;  /* 0x0000000a4ee77981 */ /* 0x000166000c1e1500 */
[C---:B------:R-:W-:Y:S01]  /*3230*/  IMAD.WIDE R86, R10.reuse, 0x2, R54 ;  /* 0x000000020a567825 */ /* 0x040fe200078e0236 */
[----:B------:R0:W5:Y:S03]  /*3240*/  LDG.E.U16 R237, desc[UR10][R92.64] ;  /* 0x0000000a5ced7981 */ /* 0x000166000c1e1500 */
[C---:B-1----:R-:W-:Y:S01]  /*3250*/  IMAD.WIDE R88, R10.reuse, 0x2, R58 ;  /* 0x000000020a587825 */ /* 0x042fe200078e023a */
[----:B------:R1:W5:Y:S03]  /*3260*/  LDG.E.U16 R238, desc[UR10][R94.64] ;  /* 0x0000000a5eee7981 */ /* 0x000366000c1e1500 */
[C---:B------:R-:W-:Y:S01]  /*3270*/  IMAD.WIDE R90, R10.reuse, 0x2, R62 ;  /* 0x000000020a5a7825 */ /* 0x040fe200078e023e */
        /* <DEDUP_REMOVED lines=8> */
[----:B------:R-:W5:Y:S03]  /*3300*/  LDG.E.U16 R239, desc[UR10][R76.64] ;  /* 0x0000000a4cef7981 */ /* 0x000f66000c1e1500 */
[----:B-1----:R-:W-:Y:S01]  /*3310*/  IMAD.WIDE R94, R10, 0x2, R70 ;  /* 0x000000020a5e7825 */ /* 0x002fe200078e0246 */
[----:B------:R0:W5:Y:S04]  /*3320*/  LDG.E.U16 R240, desc[UR10][R78.64] ;  /* 0x0000000a4ef07981 */ /* 0x000168000c1e1500 */
[----:B------:R1:W5:Y:S04]  /*3330*/  LDG.E.U16 R84, desc[UR10][R84.64] ;  /* 0x0000000a54547981 */ /* 0x000368000c1e1500 */
[----:B------:R-:W5:Y:S04]  /*3340*/  LDG.E.U16 R86, desc[UR10][R86.64] ;  /* 0x0000000a56567981 */ /* 0x000f68000c1e1500 */
[----:B------:R0:W5:Y:S04]  /*3350*/  LDG.E.U16 R88, desc[UR10][R88.64] ;  /* 0x0000000a58587981 */ /* 0x000168000c1e1500 */
[----:B------:R0:W5:Y:S04]  /*3360*/  LDG.E.U16 R90, desc[UR10][R90.64] ;  /* 0x0000000a5a5a7981 */ /* 0x000168000c1e1500 */
[----:B------:R-:W5:Y:S04]  /*3370*/  LDG.E.U16 R241, desc[UR10][R92.64] ;  /* 0x0000000a5cf17981 */ /* 0x000f68000c1e1500 */
[----:B------:R-:W5:Y:S01]  /*3380*/  LDG.E.U16 R242, desc[UR10][R94.64] ;  /* 0x0000000a5ef27981 */ /* 0x000f62000c1e1500 */
[C---:B------:R-:W-:Y:S01]  /*3390*/  IMAD.SHL.U32 R144, R0.reuse, 0x2, RZ ;  /* 0x0000000200907824 */ /* 0x040fe200078e00ff */
[C---:B0-----:R-:W-:Y:S01]  /*33a0*/  LOP3.LUT R78, R0.reuse, 0x60, RZ, 0xc0, !PT ;  /* 0x00000060004e7812 */ /* 0x041fe200078ec0ff */
[C---:B------:R-:W-:Y:S01]  /*33b0*/  IMAD.SHL.U32 R77, R0.reuse, 0x8, RZ ;  /* 0x00000008004d7824 */ /* 0x040fe200078e00ff */
[----:B-1----:R-:W-:Y:S01]  /*33c0*/  SHF.R.S32.HI R85, RZ, 0x6, R0 ;  /* 0x00000006ff557819 */ /* 0x002fe20000011400 */
[----:B------:R-:W-:Y:S01]  /*33d0*/  LDS R145, [R128+0x2080] ;  /* 0x0020800080917984 */ /* 0x000fe20000000800 */
[----:B------:R-:W-:-:S02]  /*33e0*/  LOP3.LUT R89, R0, 0x7, RZ, 0xc0, !PT ;  /* 0x0000000700597812 */ /* 0x000fc400078ec0ff */
[----:B------:R-:W-:Y:S01]  /*33f0*/  SHF.L.U32 R76, R78, 0x4, RZ ;  /* 0x000000044e4c7819 */ /* 0x000fe200000006ff */
[----:B------:R-:W-:Y:S01]  /*3400*/  LDS R147, [R128+0x2180] ;  /* 0x0021800080937984 */ /* 0x000fe20000000800 */
[----:B------:R-:W-:Y:S02]  /*3410*/  LOP3.LUT R79, R144, 0x30, R77, 0x48, !PT ;  /* 0x00000030904f7812 */ /* 0x000fe400078e484d */
[----:B------:R-:W-:Y:S01]  /*3420*/  SGXT R85, R85, 0x1 ;  /* 0x000000015555781a */ /* 0x000fe20000000200 */
[----:B------:R-:W-:Y:S01]  /*3430*/  IMAD.SHL.U32 R235, R89, 0x40, RZ ;  /* 0x0000004059eb7824 */ /* 0x000fe200078e00ff */
[----:B------:R-:W-:Y:S02]  /*3440*/  IADD3 R146, PT, PT, R79, UR6, R76 ;  /* 0x000000064f927c10 */ /* 0x000fe4000fffe04c */
[----:B------:R-:W-:Y:S02]  /*3450*/  LOP3.LUT R87, R85, 0x90, RZ, 0xc0, !PT ;  /* 0x0000009055577812 */ /* 0x000fe400078ec0ff */
[----:B------:R-:W-:-:S02]  /*3460*/  IADD3 R235, PT, PT, R235, R146, RZ ;  /* 0x00000092ebeb7210 */ /* 0x000fc40007ffe0ff */
[----:B------:R-:W-:Y:S01]  /*3470*/  LOP3.LUT R87, R87, 0x7e, R144, 0x78, !PT ;  /* 0x0000007e57577812 */ /* 0x000fe200078e7890 */
[----:B------:R-:W-:Y:S04]  /*3480*/  LDS R146, [R128+0x2100] ;  /* 0x0021000080927984 */ /* 0x000fe80000000800 */
[----:B------:R-:W-:Y:S01]  /*3490*/  LDS R144, [R128+0x2000] ;  /* 0x0020000080907984 */ /* 0x000fe20000000800 */
[----:B------:R-:W-:Y:S01]  /*34a0*/  BAR.SYNC.DEFER_BLOCKING 0x0 ;  /* 0x0000000000007b1d */ /* 0x000fe20000010000 */
[C---:B------:R-:W-:Y:S01]  /*34b0*/  IMAD.SHL.U32 R76, R0.reuse, 0x40, RZ ;  /* 0x00000040004c7824 */ /* 0x040fe200078e00ff */
[----:B------:R-:W-:Y:S02]  /*34c0*/  LOP3.LUT R79, R0, 0x1f, RZ, 0xc0, !PT ;  /* 0x0000001f004f7812 */ /* 0x000fe400078ec0ff */
[----:B------:R-:W-:-:S02]  /*34d0*/  SHF.R.U32.HI R78, RZ, 0x1, R78 ;  /* 0x00000001ff4e7819 */ /* 0x000fc4000001164e */
[----:B------:R-:W-:Y:S02]  /*34e0*/  LEA R79, R79, UR6, 0x6 ;  /* 0x000000064f4f7c11 */ /* 0x000fe4000f8e30ff */
[----:B------:R-:W-:Y:S02]  /*34f0*/  LOP3.LUT R78, R78, 0x30, R77, 0x78, !PT ;  /* 0x000000304e4e7812 */ /* 0x000fe400078e784d */
[----:B------:R-:W-:Y:S02]  /*3500*/  LOP3.LUT R76, R76, 0x3c0, RZ, 0xc0, !PT ;  /* 0x000003c04c4c7812 */ /* 0x000fe400078ec0ff */
[----:B------:R-:W-:Y:S01]  /*3510*/  LOP3.LUT R91, R87, 0x20, RZ, 0x3c, !PT ;  /* 0x00000020575b7812 */ /* 0x000fe200078e3cff */
[----:B------:R-:W-:Y:S01]  /*3520*/  IMAD.IADD R89, R78, 0x1, R79 ;  /* 0x000000014e597824 */ /* 0x000fe200078e024f */
[----:B------:R-:W-:Y:S02]  /*3530*/  LOP3.LUT R85, R76, 0x30, R77, 0xf8, !PT ;  /* 0x000000304c557812 */ /* 0x000fe400078ef84d */
[----:B------:R-:W-:-:S02]  /*3540*/  F2FP.F16.F32.PACK_AB R76, R132, R129 ;  /* 0x00000081844c723e */ /* 0x000fc400000000ff */
[----:B------:R-:W-:Y:S02]  /*3550*/  F2FP.F16.F32.PACK_AB R77, R131, R130 ;  /* 0x00000082834d723e */ /* 0x000fe400000000ff */
[----:B------:R-:W-:Y:S02]  /*3560*/  F2FP.F16.F32.PACK_AB R78, R134, R133 ;  /* 0x00000085864e723e */ /* 0x000fe400000000ff */
[----:B------:R-:W-:Y:S02]  /*3570*/  F2FP.F16.F32.PACK_AB R79, R135, R168 ;  /* 0x000000a8874f723e */ /* 0x000fe400000000ff */
[----:B------:R-:W-:Y:S01]  /*3580*/  LOP3.LUT R132, R85, 0x10, R0, 0x78, !PT ;  /* 0x0000001055847812 */ /* 0x000fe200078e7800 */
[----:B------:R-:W-:Y:S01]  /*3590*/  FADD R11, -R174, R11 ;  /* 0x0000000bae0b7221 */ /* 0x000fe20000000100 */
[----:B------:R-:W-:-:S03]  /*35a0*/  FADD R133, -R173, R142 ;  /* 0x0000008ead857221 */ /* 0x000fc60000000100 */
[----:B------:R-:W-:Y:S01]  /*35b0*/  FMUL R11, R11, 1.4426950216293334961 ;  /* 0x3fb8aa3b0b0b7820 */ /* 0x000fe20000400000 */
[----:B------:R-:W-:-:S03]  /*35c0*/  FMUL R133, R133, 1.4426950216293334961 ;  /* 0x3fb8aa3b85857820 */ /* 0x000fc60000400000 */
[----:B------:R0:W1:Y:S02]  /*35d0*/  MUFU.EX2 R142, R11 ;  /* 0x0000000b008e7308 */ /* 0x0000640000000800 */
[----:B0-----:R-:W-:Y:S01]  /*35e0*/  LOP3.LUT R11, R132, 0x20, RZ, 0x3c, !PT ;  /* 0x00000020840b7812 */ /* 0x001fe200078e3cff */
[C---:B-1----:R-:W-:Y:S01]  /*35f0*/  FMUL R104, R142.reuse, R104 ;  /* 0x000000688e687220 */ /* 0x042fe20000400000 */
[C---:B------:R-:W-:Y:S01]  /*3600*/  FMUL R105, R142.reuse, R105 ;  /* 0x000000698e697220 */ /* 0x040fe20000400000 */
[C---:B------:R-:W-:Y:S01]  /*3610*/  FMUL R116, R142.reuse, R116 ;  /* 0x000000748e747220 */ /* 0x040fe20000400000 */
[C---:B------:R-:W-:Y:S01]  /*3620*/  FMUL R117, R142.reuse, R117 ;  /* 0x000000758e757220 */ /* 0x040fe20000400000 */
[C---:B------:R-:W-:Y:S01]  /*3630*/  FMUL R108, R142.reuse, R108 ;  /* 0x0000006c8e6c7220 */ /* 0x040fe20000400000 */
[C---:B------:R-:W-:Y:S01]  /*3640*/  FMUL R109, R142.reuse, R109 ;  /* 0x0000006d8e6d7220 */ /* 0x040fe20000400000 */
[C---:B------:R-:W-:Y:S01]  /*3650*/  FMUL R80, R142.reuse, R80 ;  /* 0x000000508e507220 */ /* 0x040fe20000400000 */
[----:B------:R-:W-:Y:S01]  /*3660*/  FMUL R81, R142, R81 ;  /* 0x000000518e517220 */ /* 0x000fe20000400000 */
[----:B--2---:R-:W-:Y:S04]  /*3670*/  STS.U16 [R87+UR6+0x2200], R175 ;  /* 0x002200af57007988 */ /* 0x004fe80008000406 */
[----:B---3--:R-:W-:Y:S04]  /*3680*/  STS.U16 [R87+UR6+0x2000], R219 ;  /* 0x002000db57007988 */ /* 0x008fe80008000406 */
[----:B----4-:R-:W-:Y:S04]  /*3690*/  STS.U16 [R87+UR6+0x2400], R218 ;  /* 0x002400da57007988 */ /* 0x010fe80008000406 */
        /* <DEDUP_REMOVED lines=25> */
[----:B------:R1:W-:Y:S04]  /*3830*/  STS.U16 [R91+UR6+0x3900], R88 ;  /* 0x003900585b007988 */ /* 0x0003e80008000406 */
[----:B------:R-:W-:Y:S04]  /*3840*/  STS.U16 [R91+UR6+0x3b00], R90 ;  /* 0x003b005a5b007988 */ /* 0x000fe80008000406 */
[----:B------:R-:W-:Y:S04]  /*3850*/  STS.U16 [R91+UR6+0x3d00], R241 ;  /* 0x003d00f15b007988 */ /* 0x000fe80008000406 */
[----:B------:R-:W-:Y:S04]  /*3860*/  STS.U16 [R91+UR6+0x3f00], R242 ;  /* 0x003f00f25b007988 */ /* 0x000fe80008000406 */
[----:B------:R-:W-:Y:S01]  /*3870*/  STSM.16.M88.4 [R89+0x4000], R76 ;  /* 0x0040004c59007844 */ /* 0x000fe20000000200 */
[----:B------:R-:W-:Y:S01]  /*3880*/  BAR.SYNC.DEFER_BLOCKING 0x0 ;  /* 0x0000000000007b1d */ /* 0x000fe20000010000 */
[----:B0-----:R-:W-:Y:S01]  /*3890*/  FADD R84, -R149, R148 ;  /* 0x0000009495547221 */ /* 0x001fe20000000100 */
[----:B-1----:R-:W-:-:S03]  /*38a0*/  FADD R88, -R172, R143 ;  /* 0x0000008fac587221 */ /* 0x002fc60000000100 */
[----:B------:R-:W-:Y:S01]  /*38b0*/  FMUL R168, R84, 1.4426950216293334961 ;  /* 0x3fb8aa3b54a87820 */ /* 0x000fe20000400000 */
[----:B------:R-:W-:Y:S01]  /*38c0*/  FMUL R169, R88, 1.4426950216293334961 ;  /* 0x3fb8aa3b58a97820 */ /* 0x000fe20000400000 */
[----:B------:R-:W-:Y:S04]  /*38d0*/  LDSM.16.M88.4 R124, [R132+UR6+0x4000] ;  /* 0x00400006847c783b */ /* 0x000fe80008000200 */
[----:B------:R-:W0:Y:S04]  /*38e0*/  LDSM.16.M88.4 R92, [R235+0x2000] ;  /* 0x00200000eb5c783b */ /* 0x000e280000000200 */
[----:B------:R-:W1:Y:S04]  /*38f0*/  LDSM.16.M88.4 R84, [R235+0x2800] ;  /* 0x00280000eb54783b */ /* 0x000e680000000200 */
[----:B------:R-:W2:Y:S04]  /*3900*/  LDSM.16.M88.4 R88, [R235+0x3000] ;  /* 0x00300000eb58783b */ /* 0x000ea80000000200 */
[----:B------:R-:W3:Y:S01]  /*3910*/  LDSM.16.M88.4 R76, [R235+0x3800] ;  /* 0x00380000eb4c783b */ /* 0x000ee20000000200 */
[----:B------:R-:W4:Y:S03]  /*3920*/  MUFU.EX2 R168, R168 ;  /* 0x000000a800a87308 */ /* 0x000f260000000800 */
[----:B------:R-:W5:Y:S05]  /*3930*/  LDSM.16.M88.4 R128, [R132+UR6+0x4400] ;  /* 0x004400068480783b */ /* 0x000f6a0008000200 */
[----:B------:R-:W0:Y:S01]  /*3940*/  MUFU.EX2 R169, R169 ;  /* 0x000000a900a97308 */ /* 0x000e220000000800 */
[C---:B----4-:R-:W-:Y:S01]  /*3950*/  FMUL R120, R168.reuse, R120 ;  /* 0x00000078a8787220 */ /* 0x050fe20000400000 */
[C---:B------:R-:W-:Y:S01]  /*3960*/  FMUL R121, R168.reuse, R121 ;  /* 0x00000079a8797220 */ /* 0x040fe20000400000 */
[C---:B------:R-:W-:Y:S01]  /*3970*/  FMUL R96, R168.reuse, R96 ;  /* 0x00000060a8607220 */ /* 0x040fe20000400000 */
[C---:B------:R-:W-:Y:S01]  /*3980*/  FMUL R97, R168.reuse, R97 ;  /* 0x00000061a8617220 */ /* 0x040fe20000400000 */
[C---:B------:R-:W-:Y:S01]  /*3990*/  FMUL R100, R168.reuse, R100 ;  /* 0x00000064a8647220 */ /* 0x040fe20000400000 */
[C---:B------:R-:W-:Y:S01]  /*39a0*/  FMUL R101, R168.reuse, R101 ;  /* 0x00000065a8657220 */ /* 0x040fe20000400000 */
[C---:B------:R-:W-:Y:S01]  /*39b0*/  FMUL R112, R168.reuse, R112 ;  /* 0x00000070a8707220 */ /* 0x040fe20000400000 */
[----:B------:R-:W-:Y:S01]  /*39c0*/  FMUL R113, R168, R113 ;  /* 0x00000071a8717220 */ /* 0x000fe20000400000 */
[C---:B0-----:R-:W-:Y:S01]  /*39d0*/  FMUL R122, R169.reuse, R122 ;  /* 0x0000007aa97a7220 */ /* 0x041fe20000400000 */
[C---:B------:R-:W-:Y:S01]  /*39e0*/  FMUL R123, R169.reuse, R123 ;  /* 0x0000007ba97b7220 */ /* 0x040fe20000400000 */
[C---:B------:R-:W-:Y:S01]  /*39f0*/  FMUL R98, R169.reuse, R98 ;  /* 0x00000062a9627220 */ /* 0x040fe20000400000 */
[C---:B------:R-:W-:Y:S01]  /*3a00*/  FMUL R99, R169.reuse, R99 ;  /* 0x00000063a9637220 */ /* 0x040fe20000400000 */
[C---:B------:R-:W-:Y:S01]  /*3a10*/  FMUL R102, R169.reuse, R102 ;  /* 0x00000066a9667220 */ /* 0x040fe20000400000 */
[C---:B------:R-:W-:Y:S01]  /*3a20*/  FMUL R103, R169.reuse, R103 ;  /* 0x00000067a9677220 */ /* 0x040fe20000400000 */
[C---:B------:R-:W-:Y:S01]  /*3a30*/  FMUL R114, R169.reuse, R114 ;  /* 0x00000072a9727220 */ /* 0x040fe20000400000 */
[----:B------:R-:W-:Y:S01]  /*3a40*/  FMUL R115, R169, R115 ;  /* 0x00000073a9737220 */ /* 0x000fe20000400000 */
[----:B------:R0:W4:Y:S01]  /*3a50*/  MUFU.EX2 R143, R133 ;  /* 0x00000085008f7308 */ /* 0x0001220000000800 */
[C---:B------:R-:W-:Y:S08]  /*3a60*/  HMMA.16816.F32 R120, R124.reuse, R92, R120 ;  /* 0x0000005c7c78723c */ /* 0x040ff00000001878 */
[C---:B-1----:R-:W-:Y:S01]  /*3a70*/  HMMA.16816.F32 R96, R124.reuse, R84, R96 ;  /* 0x000000547c60723c */ /* 0x042fe20000001860 */
[----:B0-----:R-:W0:Y:S07]  /*3a80*/  LDSM.16.M88.4 R132, [R11+UR6+0x4000] ;  /* 0x004000060b84783b */ /* 0x001e2e0008000200 */
[C---:B--2---:R-:W-:Y:S08]  /*3a90*/  HMMA.16816.F32 R100, R124.reuse, R88, R100 ;  /* 0x000000587c64723c */ /* 0x044ff00000001864 */
[----:B---3--:R-:W-:Y:S01]  /*3aa0*/  HMMA.16816.F32 R112, R124, R76, R112 ;  /* 0x0000004c7c70723c */ /* 0x008fe20000001870 */
[----:B------:R1:W2:Y:S01]  /*3ab0*/  LDSM.16.M88.4 R124, [R11+UR6+0x4400] ;  /* 0x004400060b7c783b */ /* 0x0002a20008000200 */
        /* <DEDUP_REMOVED lines=8> */
[C---:B-----5:R-:W-:Y:S01]  /*3b40*/  HMMA.16816.F32 R104, R128.reuse, R92, R104 ;  /* 0x0000005c8068723c */ /* 0x060fe20000001868 */
[----:B-1----:R-:W1:Y:S07]  /*3b50*/  LDC R11, c[0x0][0x3d4] ;  /* 0x0000f500ff0b7b82 */ /* 0x002e6e0000000800 */
[C---:B------:R-:W-:Y:S08]  /*3b60*/  HMMA.16816.F32 R116, R128.reuse, R84, R116 ;  /* 0x000000548074723c */ /* 0x040ff00000001874 */
[C---:B------:R-:W-:Y:S08]  /*3b70*/  HMMA.16816.F32 R108, R128.reuse, R88, R108 ;  /* 0x00000058806c723c */ /* 0x040ff0000000186c */
[----:B------:R-:W-:Y:S01]  /*3b80*/  HMMA.16816.F32 R80, R128, R76, R80 ;  /* 0x0000004c8050723c */ /* 0x000fe20000001850 */
[----:B------:R-:W3:Y:S01]  /*3b90*/  LDC R76, c[0x0][0x3c4] ;  /* 0x0000f100ff4c7b82 */ /* 0x000ee20000000800 */
[----:B------:R-:W-:-:S06]  /*3ba0*/  UIADD3 UR4, UPT, UPT, UR4, 0x20, URZ ;  /* 0x0000002004047890 */ /* 0x000fcc000fffe0ff */
[----:B0-----:R-:W-:Y:S01]  /*3bb0*/  HMMA.16816.F32 R120, R132, R94, R120 ;  /* 0x0000005e8478723c */ /* 0x001fe20000001878 */
[----:B------:R-:W-:-:S07]  /*3bc0*/  UISETP.GE.AND UP0, UPT, UR4, UR12, UPT ;  /* 0x0000000c0400728c */ /* 0x000fce000bf06270 */
[C---:B------:R-:W-:Y:S08]  /*3bd0*/  HMMA.16816.F32 R96, R132.reuse, R86, R96 ;  /* 0x000000568460723c */ /* 0x040ff00000001860 */
[C---:B------:R-:W-:Y:S08]  /*3be0*/  HMMA.16816.F32 R100, R132.reuse, R90, R100 ;  /* 0x0000005a8464723c */ /* 0x040ff00000001864 */
[----:B------:R-:W-:Y:S08]  /*3bf0*/  HMMA.16816.F32 R112, R132, R78, R112 ;  /* 0x0000004e8470723c */ /* 0x000ff00000001870 */
[C---:B--2---:R-:W-:Y:S08]  /*3c00*/  HMMA.16816.F32 R104, R124.reuse, R94, R104 ;  /* 0x0000005e7c68723c */ /* 0x044ff00000001868 */
[C---:B------:R-:W-:Y:S08]  /*3c10*/  HMMA.16816.F32 R116, R124.reuse, R86, R116 ;  /* 0x000000567c74723c */ /* 0x040ff00000001874 */
[C---:B------:R-:W-:Y:S08]  /*3c20*/  HMMA.16816.F32 R108, R124.reuse, R90, R108 ;  /* 0x0000005a7c6c723c */ /* 0x040ff0000000186c */
[----:B------:R-:W-:Y:S01]  /*3c30*/  HMMA.16816.F32 R80, R124, R78, R80 ;  /* 0x0000004e7c50723c */ /* 0x000fe20000001850 */
[----:B------:R-:W-:-:S02]  /*3c40*/  FFMA2 R214, R214.F32x2.HI_LO, R142.F32x2.HI_LO, R146.F32x2.HI_LO ;  /* 0x0000008ed6d67249 */ /* 0x000fc40000000092 */
[----:B-1----:R-:W-:Y:S02]  /*3c50*/  IMAD R10, R11, 0x20, R10 ;  /* 0x000000200b0a7824 */ /* 0x002fe400078e020a */
[----:B------:R-:W-:Y:S02]  /*3c60*/  FFMA2 R216, R216.F32x2.HI_LO, R168.F32x2.HI_LO, R144.F32x2.HI_LO ;  /* 0x000000a8d8d87249 */ /* 0x000fe40000000090 */
[----:B---3--:R-:W-:Y:S01]  /*3c70*/  IMAD R9, R76, 0x20, R9 ;  /* 0x000000204c097824 */ /* 0x008fe200078e0209 */
[----:B------:R-:W-:Y:S01]  /*3c80*/  MOV R143, R172 ;  /* 0x000000ac008f7202 */ /* 0x000fe20000000f00 */
[----:B------:R-:W-:Y:S02]  /*3c90*/  IMAD.MOV.U32 R148, RZ, RZ, R149 ;  /* 0x000000ffff947224 */ /* 0x000fe400078e0095 */
[----:B------:R-:W-:Y:S02]  /*3ca0*/  IMAD.MOV.U32 R11, RZ, RZ, R174 ;  /* 0x000000ffff0b7224 */ /* 0x000fe400078e00ae */
[----:B------:R-:W-:Y:S01]  /*3cb0*/  IMAD.MOV.U32 R142, RZ, RZ, R173 ;  /* 0x000000ffff8e7224 */ /* 0x000fe200078e00ad */
[----:B------:R-:W-:Y:S06]  /*3cc0*/  BRA.U !UP0, `(.L_x_1) ;  /* 0xffffffe1087c7547 */ /* 0x000fec000b83ffff */
.L_x_0:
[----:B------:R-:W-:Y:S01]  /*3cd0*/  FSETP.GT.AND P2, PT, |R217|, 8.50705917302346158658e+37, PT ;  /* 0x7e800000d900780b */ /* 0x000fe20003f44200 */
[----:B------:R-:W-:Y:S01]  /*3ce0*/  FMUL R14, R215, 8388608 ;  /* 0x4b000000d70e7820 */ /* 0x000fe20000400000 */
[----:B------:R-:W-:Y:S01]  /*3cf0*/  LOP3.LUT R7, R8, 0xc, RZ, 0xc0, !PT ;  /* 0x0000000c08077812 */ /* 0x000fe200078ec0ff */
[----:B------:R-:W0:Y:S01]  /*3d00*/  LDC R74, c[0x0][0x3e8] ;  /* 0x0000fa00ff4a7b82 */ /* 0x000e220000000800 */
[----:B------:R-:W-:Y:S01]  /*3d10*/  FSETP.GEU.AND P3, PT, |R217|, 1.175494350822287508e-38, PT ;  /* 0x00800000d900780b */ /* 0x000fe20003f6e200 */
[----:B------:R-:W1:Y:S01]  /*3d20*/  LDCU.64 UR4, c[0x0][0x3e0] ;  /* 0x00007c00ff0477ac */ /* 0x000e620008000a00 */
[----:B------:R-:W-:Y:S01]  /*3d30*/  IADD3 R4, PT, PT, R7, UR6, R4 ;  /* 0x0000000607047c10 */ /* 0x000fe2000fffe004 */
[C---:B------:R-:W-:Y:S01]  /*3d40*/  FMUL R7, R217.reuse, 8388608 ;  /* 0x4b000000d9077820 */ /* 0x040fe20000400000 */
[----:B------:R-:W-:Y:S02]  /*3d50*/  FSETP.GEU.AND P6, PT, R217, 1.175494350822287508e-38, PT ;  /* 0x00800000d900780b */ /* 0x000fe40003fce000 */
[----:B------:R-:W-:-:S02]  /*3d60*/  FSETP.GEU.AND P5, PT, |R215|, 1.175494350822287508e-38, PT ;  /* 0x00800000d700780b */ /* 0x000fc40003fae200 */
[----:B------:R-:W-:Y:S01]  /*3d70*/  FSEL R65, R7, R217, !P6 ;  /* 0x000000d907417208 */ /* 0x000fe20007000000 */
[----:B------:R-:W-:Y:S01]  /*3d80*/  @P2 FMUL R217, R217, 0.25 ;  /* 0x3e800000d9d92820 */ /* 0x000fe20000400000 */
[----:B------:R-:W-:Y:S01]  /*3d90*/  @P2 FMUL R115, R115, 0.25 ;  /* 0x3e80000073732820 */ /* 0x000fe20000400000 */
[----:B------:R-:W-:Y:S01]  /*3da0*/  @P2 FMUL R114, R114, 0.25 ;  /* 0x3e80000072722820 */ /* 0x000fe20000400000 */
[----:B------:R-:W-:Y:S01]  /*3db0*/  @P2 FMUL R103, R103, 0.25 ;  /* 0x3e80000067672820 */ /* 0x000fe20000400000 */
[----:B------:R-:W-:Y:S01]  /*3dc0*/  @!P3 FMUL R217, R217, 16777216 ;  /* 0x4b800000d9d9b820 */ /* 0x000fe20000400000 */
[----:B------:R-:W-:Y:S01]  /*3dd0*/  @P2 FMUL R102, R102, 0.25 ;  /* 0x3e80000066662820 */ /* 0x000fe20000400000 */
[----:B------:R-:W-:Y:S01]  /*3de0*/  @P2 FMUL R99, R99, 0.25 ;  /* 0x3e80000063632820 */ /* 0x000fe20000400000 */
[----:B------:R-:W-:Y:S01]  /*3df0*/  @P2 FMUL R98, R98, 0.25 ;  /* 0x3e80000062622820 */ /* 0x000fe20000400000 */
[----:B------:R-:W2:Y:S01]  /*3e00*/  MUFU.RCP R7, R217 ;  /* 0x000000d900077308 */ /* 0x000ea20000001000 */
[----:B------:R-:W-:Y:S01]  /*3e10*/  @P2 FMUL R123, R123, 0.25 ;  /* 0x3e8000007b7b2820 */ /* 0x000fe20000400000 */
[----:B------:R-:W-:Y:S01]  /*3e20*/  @P2 FMUL R122, R122, 0.25 ;  /* 0x3e8000007a7a2820 */ /* 0x000fe20000400000 */
[----:B------:R-:W-:Y:S01]  /*3e30*/  @!P3 FMUL R115, R115, 16777216 ;  /* 0x4b8000007373b820 */ /* 0x000fe20000400000 */
[----:B------:R-:W-:Y:S01]  /*3e40*/  @!P3 FMUL R114, R114, 16777216 ;  /* 0x4b8000007272b820 */ /* 0x000fe20000400000 */
[----:B------:R-:W-:Y:S01]  /*3e50*/  @!P3 FMUL R103, R103, 16777216 ;  /* 0x4b8000006767b820 */ /* 0x000fe20000400000 */
[----:B------:R-:W-:Y:S01]  /*3e60*/  @!P3 FMUL R102, R102, 16777216 ;  /* 0x4b8000006666b820 */ /* 0x000fe20000400000 */
[----:B------:R-:W-:Y:S01]  /*3e70*/  @!P3 FMUL R99, R99, 16777216 ;  /* 0x4b8000006363b820 */ /* 0x000fe20000400000 */
[----:B------:R-:W-:Y:S01]  /*3e80*/  @!P3 FMUL R98, R98, 16777216 ;  /* 0x4b8000006262b820 */ /* 0x000fe20000400000 */
[----:B------:R-:W-:Y:S01]  /*3e90*/  @!P3 FMUL R123, R123, 16777216 ;  /* 0x4b8000007b7bb820 */ /* 0x000fe20000400000 */
[----:B------:R-:W-:Y:S01]  /*3ea0*/  @!P3 FMUL R122, R122, 16777216 ;  /* 0x4b8000007a7ab820 */ /* 0x000fe20000400000 */
[----:B------:R-:W-:Y:S01]  /*3eb0*/  FSETP.GEU.AND P2, PT, R216, 1.175494350822287508e-38, PT ;  /* 0x00800000d800780b */ /* 0x000fe20003f4e000 */
[----:B-1----:R-:W-:Y:S01]  /*3ec0*/  UIMAD UR4, UR7, UR4, URZ ;  /* 0x00000004070472a4 */ /* 0x002fe2000f8e02ff */
[----:B------:R-:W-:-:S02]  /*3ed0*/  FSEL R10, RZ, -23, P6 ;  /* 0xc1b80000ff0a7808 */ /* 0x000fc40003000000 */
[----:B------:R-:W-:Y:S01]  /*3ee0*/  FSETP.GT.AND P6, PT, |R215|, 8.50705917302346158658e+37, PT ;  /* 0x7e800000d700780b */ /* 0x000fe20003fc4200 */
[----:B------:R-:W-:Y:S01]  /*3ef0*/  USHF.L.U32 UR8, UR4, 0x1, URZ ;  /* 0x0000000104087899 */ /* 0x000fe200080006ff */
[C---:B--2---:R-:W-:Y:S01]  /*3f00*/  FMUL R33, R7.reuse, R115 ;  /* 0x0000007307217220 */ /* 0x044fe20000400000 */
[C---:B------:R-:W-:Y:S01]  /*3f10*/  FMUL R35, R7.reuse, R114 ;  /* 0x0000007207237220 */ /* 0x040fe20000400000 */
[C---:B------:R-:W-:Y:S01]  /*3f20*/  FMUL R40, R7.reuse, R103 ;  /* 0x0000006707287220 */ /* 0x040fe20000400000 */
[C---:B------:R-:W-:Y:S01]  /*3f30*/  FMUL R42, R7.reuse, R102 ;  /* 0x00000066072a7220 */ /* 0x040fe20000400000 */
[C---:B------:R-:W-:Y:S01]  /*3f40*/  FMUL R41, R7.reuse, R99 ;  /* 0x0000006307297220 */ /* 0x040fe20000400000 */
[C---:B------:R-:W-:Y:S01]  /*3f50*/  FMUL R43, R7.reuse, R98 ;  /* 0x00000062072b7220 */ /* 0x040fe20000400000 */
[C---:B------:R-:W-:Y:S01]  /*3f60*/  FMUL R48, R7.reuse, R123 ;  /* 0x0000007b07307220 */ /* 0x040fe20000400000 */
[----:B------:R-:W-:Y:S01]  /*3f70*/  FMUL R50, R7, R122 ;  /* 0x0000007a07327220 */ /* 0x000fe20000400000 */
[C---:B------:R-:W-:Y:S01]  /*3f80*/  FMUL R7, R216.reuse, 8388608 ;  /* 0x4b000000d8077820 */ /* 0x040fe20000400000 */
[----:B------:R-:W-:-:S02]  /*3f90*/  FSETP.GT.AND P1, PT, |R216|, 8.50705917302346158658e+37, PT ;  /* 0x7e800000d800780b */ /* 0x000fc40003f24200 */
[----:B------:R-:W-:Y:S01]  /*3fa0*/  IADD3 R11, PT, PT, R65, -0x3f3504f3, RZ ;  /* 0xc0cafb0d410b7810 */ /* 0x000fe20007ffe0ff */
[----:B------:R-:W-:Y:S01]  /*3fb0*/  @P6 FMUL R83, R83, 0.25 ;  /* 0x3e80000053536820 */ /* 0x000fe20000400000 */
[----:B------:R-:W-:Y:S01]  /*3fc0*/  FSEL R54, R7, R216, !P2 ;  /* 0x000000d807367208 */ /* 0x000fe20005000000 */
[----:B------:R-:W-:Y:S01]  /*3fd0*/  @P6 FMUL R82, R82, 0.25 ;  /* 0x3e80000052526820 */ /* 0x000fe20000400000 */
[----:B------:R-:W-:Y:S01]  /*3fe0*/  FSETP.GEU.AND P4, PT, R215, 1.175494350822287508e-38, PT ;  /* 0x00800000d700780b */ /* 0x000fe20003f8e000 */
[----:B------:R-:W-:Y:S01]  /*3ff0*/  @P6 FMUL R111, R111, 0.25 ;  /* 0x3e8000006f6f6820 */ /* 0x000fe20000400000 */
[----:B------:R-:W-:Y:S01]  /*4000*/  FSETP.GEU.AND P3, PT, |R216|, 1.175494350822287508e-38, PT ;  /* 0x00800000d800780b */ /* 0x000fe20003f6e200 */
[----:B------:R-:W-:Y:S01]  /*4010*/  VIADD R7, R54, 0xc0cafb0d ;  /* 0xc0cafb0d36077836 */ /* 0x000fe20000000000 */
[----:B------:R-:W-:Y:S01]  /*4020*/  LOP3.LUT R12, R11, 0xff800000, RZ, 0xc0, !PT ;  /* 0xff8000000b0c7812 */ /* 0x000fe200078ec0ff */
[----:B------:R-:W-:Y:S01]  /*4030*/  @P6 FMUL R110, R110, 0.25 ;  /* 0x3e8000006e6e6820 */ /* 0x000fe20000400000 */
[----:B------:R-:W-:Y:S01]  /*4040*/  FSEL R8, RZ, -23, P2 ;  /* 0xc1b80000ff087808 */ /* 0x000fe20001000000 */
[----:B------:R-:W-:Y:S01]  /*4050*/  @P1 FMUL R216, R216, 0.25 ;  /* 0x3e800000d8d81820 */ /* 0x000fe20000400000 */
[----:B------:R-:W-:Y:S01]  /*4060*/  LOP3.LUT R9, R7, 0xff800000, RZ, 0xc0, !PT ;  /* 0xff80000007097812 */ /* 0x000fe200078ec0ff */
[----:B------:R-:W-:Y:S01]  /*4070*/  @P6 FMUL R119, R119, 0.25 ;  /* 0x3e80000077776820 */ /* 0x000fe20000400000 */
[----:B------:R-:W-:Y:S01]  /*4080*/  FSEL R7, R14, R215, !P4 ;  /* 0x000000d70e077208 */ /* 0x000fe20006000000 */
[----:B------:R-:W-:Y:S01]  /*4090*/  @P6 FMUL R215, R215, 0.25 ;  /* 0x3e800000d7d76820 */ /* 0x000fe20000400000 */
[----:B------:R-:W-:Y:S01]  /*40a0*/  I2FP.F32.S32 R13, R12 ;  /* 0x0000000c000d7245 */ /* 0x000fe20000201400 */
[----:B------:R-:W-:Y:S01]  /*40b0*/  @P6 FMUL R118, R118, 0.25 ;  /* 0x3e80000076766820 */ /* 0x000fe20000400000 */
[----:B------:R-:W-:Y:S01]  /*40c0*/  I2FP.F32.S32 R11, R9 ;  /* 0x00000009000b7245 */ /* 0x000fe20000201400 */
[----:B------:R-:W-:Y:S01]  /*40d0*/  @!P5 FMUL R215, R215, 16777216 ;  /* 0x4b800000d7d7d820 */ /* 0x000fe20000400000 */
[----:B------:R-:W-:Y:S01]  /*40e0*/  @!P3 FMUL R216, R216, 16777216 ;  /* 0x4b800000d8d8b820 */ /* 0x000fe20000400000 */
[----:B------:R-:W-:Y:S01]  /*40f0*/  FFMA.FTZ R10, R13, 1.1920928955078125e-07, R10 ;  /* 0x340000000d0a7823 */ /* 0x000fe2000001000a */
[C---:B------:R-:W-:Y:S01]  /*4100*/  FSETP.GEU.AND P2, PT, R214.reuse, 1.175494350822287508e-38, PT ;  /* 0x00800000d600780b */ /* 0x040fe20003f4e000 */
[----:B------:R-:W1:Y:S01]  /*4110*/  MUFU.RCP R13, R215 ;  /* 0x000000d7000d7308 */ /* 0x000e620000001000 */
[----:B------:R-:W-:Y:S01]  /*4120*/  FFMA.FTZ R8, R11, 1.1920928955078125e-07, R8 ;  /* 0x340000000b087823 */ /* 0x000fe20000010008 */
[----:B------:R-:W-:Y:S01]  /*4130*/  FMUL R11, R214, 8388608 ;  /* 0x4b000000d60b7820 */ /* 0x000fe20000400000 */
[----:B------:R-:W-:Y:S01]  /*4140*/  @P6 FMUL R107, R107, 0.25 ;  /* 0x3e8000006b6b6820 */ /* 0x000fe20000400000 */
[----:B------:R-:W-:Y:S01]  /*4150*/  @P6 FMUL R106, R106, 0.25 ;  /* 0x3e8000006a6a6820 */ /* 0x000fe20000400000 */
[----:B------:R-:W-:Y:S01]  /*4160*/  @!P5 FMUL R83, R83, 16777216 ;  /* 0x4b8000005353d820 */ /* 0x000fe20000400000 */
[----:B------:R-:W-:Y:S01]  /*4170*/  @!P5 FMUL R82, R82, 16777216 ;  /* 0x4b8000005252d820 */ /* 0x000fe20000400000 */
[----:B------:R-:W-:Y:S01]  /*4180*/  @!P5 FMUL R111, R111, 16777216 ;  /* 0x4b8000006f6fd820 */ /* 0x000fe20000400000 */
[----:B------:R-:W2:Y:S01]  /*4190*/  MUFU.RCP R15, R216 ;  /* 0x000000d8000f7308 */ /* 0x000ea20000001000 */
[----:B------:R-:W-:Y:S01]  /*41a0*/  @!P5 FMUL R110, R110, 16777216 ;  /* 0x4b8000006e6ed820 */ /* 0x000fe20000400000 */
[----:B------:R-:W-:Y:S01]  /*41b0*/  @!P5 FMUL R119, R119, 16777216 ;  /* 0x4b8000007777d820 */ /* 0x000fe20000400000 */
[----:B------:R-:W-:Y:S01]  /*41c0*/  @!P5 FMUL R118, R118, 16777216 ;  /* 0x4b8000007676d820 */ /* 0x000fe20000400000 */
[----:B------:R-:W-:Y:S01]  /*41d0*/  @!P5 FMUL R107, R107, 16777216 ;  /* 0x4b8000006b6bd820 */ /* 0x000fe20000400000 */
[----:B------:R-:W-:Y:S01]  /*41e0*/  @!P5 FMUL R106, R106, 16777216 ;  /* 0x4b8000006a6ad820 */ /* 0x000fe20000400000 */
[----:B------:R-:W-:Y:S01]  /*41f0*/  FSEL R56, R11, R214, !P2 ;  /* 0x000000d60b387208 */ /* 0x000fe20005000000 */
[----:B------:R-:W-:Y:S01]  /*4200*/  @P1 FMUL R113, R113, 0.25 ;  /* 0x3e80000071711820 */ /* 0x000fe20000400000 */
[----:B------:R-:W-:Y:S01]  /*4210*/  @P1 FMUL R101, R101, 0.25 ;  /* 0x3e80000065651820 */ /* 0x000fe20000400000 */
        /* <DEDUP_REMOVED lines=8> */
[----:B------:R-:W-:-:S02]  /*42a0*/  VIADD R13, R56, 0xc0cafb0d ;  /* 0xc0cafb0d380d7836 */ /* 0x000fc40000000000 */
[----:B------:R-:W-:Y:S01]  /*42b0*/  @!P3 FMUL R113, R113, 16777216 ;  /* 0x4b8000007171b820 */ /* 0x000fe20000400000 */
[----:B------:R-:W-:Y:S01]  /*42c0*/  @!P3 FMUL R101, R101, 16777216 ;  /* 0x4b8000006565b820 */ /* 0x000fe20000400000 */
[----:B------:R-:W-:Y:S02]  /*42d0*/  VIADD R14, R7, 0xc0cafb0d ;  /* 0xc0cafb0d070e7836 */ /* 0x000fe40000000000 */
[----:B------:R-:W-:Y:S01]  /*42e0*/  @P1 FMUL R112, R112, 0.25 ;  /* 0x3e80000070701820 */ /* 0x000fe20000400000 */
[C---:B--2---:R-:W-:Y:S01]  /*42f0*/  FMUL R37, R15.reuse, R113 ;  /* 0x000000710f257220 */ /* 0x044fe20000400000 */
[----:B------:R-:W-:Y:S01]  /*4300*/  FMUL R44, R15, R101 ;  /* 0x000000650f2c7220 */ /* 0x000fe20000400000 */
[----:B------:R-:W-:Y:S01]  /*4310*/  LOP3.LUT R13, R13, 0xff800000, RZ, 0xc0, !PT ;  /* 0xff8000000d0d7812 */ /* 0x000fe200078ec0ff */
[----:B------:R-:W-:Y:S01]  /*4320*/  @P1 FMUL R100, R100, 0.25 ;  /* 0x3e80000064641820 */ /* 0x000fe20000400000 */
[----:B------:R-:W-:Y:S01]  /*4330*/  @P1 FMUL R97, R97, 0.25 ;  /* 0x3e80000061611820 */ /* 0x000fe20000400000 */
[----:B------:R-:W-:Y:S01]  /*4340*/  @P1 FMUL R96, R96, 0.25 ;  /* 0x3e80000060601820 */ /* 0x000fe20000400000 */
[----:B------:R-:W-:Y:S01]  /*4350*/  @P1 FMUL R121, R121, 0.25 ;  /* 0x3e80000079791820 */ /* 0x000fe20000400000 */
[----:B------:R-:W-:Y:S01]  /*4360*/  @P1 FMUL R120, R120, 0.25 ;  /* 0x3e80000078781820 */ /* 0x000fe20000400000 */
[----:B------:R-:W-:Y:S01]  /*4370*/  LOP3.LUT R16, R14, 0xff800000, RZ, 0xc0, !PT ;  /* 0xff8000000e107812 */ /* 0x000fe200078ec0ff */
[----:B------:R-:W-:Y:S01]  /*4380*/  IMAD.IADD R9, R54, 0x1, -R9 ;  /* 0x0000000136097824 */ /* 0x000fe200078e0a09 */
[----:B------:R-:W-:Y:S01]  /*4390*/  FSETP.GT.AND P1, PT, |R214|, 8.50705917302346158658e+37, PT ;  /* 0x7e800000d600780b */ /* 0x000fe20003f24200 */
[----:B------:R-:W-:Y:S01]  /*43a0*/  @!P3 FMUL R112, R112, 16777216 ;  /* 0x4b8000007070b820 */ /* 0x000fe20000400000 */
[----:B------:R-:W-:Y:S01]  /*43b0*/  FSEL R11, RZ, -23, P2 ;  /* 0xc1b80000ff0b7808 */ /* 0x000fe20001000000 */
[----:B------:R-:W-:Y:S01]  /*43c0*/  @!P3 FMUL R100, R100, 16777216 ;  /* 0x4b8000006464b820 */ /* 0x000fe20000400000 */
[----:B------:R-:W-:Y:S01]  /*43d0*/  I2FP.F32.S32 R14, R13 ;  /* 0x0000000d000e7245 */ /* 0x000fe20000201400 */
[----:B------:R-:W-:Y:S01]  /*43e0*/  @!P3 FMUL R97, R97, 16777216 ;  /* 0x4b8000006161b820 */ /* 0x000fe20000400000 */
[----:B------:R-:W-:Y:S01]  /*43f0*/  F2FP.F16.F32.PACK_AB R53, R37, R44 ;  /* 0x0000002c2535723e */ /* 0x000fe200000000ff */
[----:B------:R-:W-:Y:S01]  /*4400*/  @!P3 FMUL R96, R96, 16777216 ;  /* 0x4b8000006060b820 */ /* 0x000fe20000400000 */
[----:B------:R-:W-:Y:S01]  /*4410*/  MOV R44, 0x3dc6b27f ;  /* 0x3dc6b27f002c7802 */ /* 0x000fe20000000f00 */
[----:B------:R-:W-:Y:S01]  /*4420*/  @!P3 FMUL R121, R121, 16777216 ;  /* 0x4b8000007979b820 */ /* 0x000fe20000400000 */
[----:B------:R-:W-:Y:S01]  /*4430*/  @!P3 FMUL R120, R120, 16777216 ;  /* 0x4b8000007878b820 */ /* 0x000fe20000400000 */
[----:B------:R-:W-:Y:S01]  /*4440*/  FADD R9, R9, -1 ;  /* 0xbf80000009097421 */ /* 0x000fe20000000000 */
[----:B------:R-:W-:Y:S01]  /*4450*/  FSETP.GEU.AND P3, PT, |R214|, 1.175494350822287508e-38, PT ;  /* 0x00800000d600780b */ /* 0x000fe20003f6e200 */
[----:B------:R-:W-:Y:S01]  /*4460*/  FFMA.FTZ R14, R14, 1.1920928955078125e-07, R11 ;  /* 0x340000000e0e7823 */ /* 0x000fe2000001000b */
[----:B------:R-:W-:Y:S01]  /*4470*/  SHF.R.U32.HI R11, RZ, 0x5, R0 ;  /* 0x00000005ff0b7819 */ /* 0x000fe20000011600 */
[----:B------:R-:W-:Y:S01]  /*4480*/  FFMA.FTZ R0, R9, R44, -0.16845393180847167969 ;  /* 0xbe2c7f3009007423 */ /* 0x000fe2000001002c */
[----:B------:R-:W-:Y:S01]  /*4490*/  @P1 FMUL R214, R214, 0.25 ;  /* 0x3e800000d6d61820 */ /* 0x000fe20000400000 */
[----:B------:R-:W-:Y:S01]  /*44a0*/  BAR.SYNC.DEFER_BLOCKING 0x0 ;  /* 0x0000000000007b1d */ /* 0x000fe20000010000 */
[----:B------:R-:W-:Y:S01]  /*44b0*/  IADD3 R12, PT, PT, R65, -R12, RZ ;  /* 0x8000000c410c7210 */ /* 0x000fe20007ffe0ff */
[----:B------:R-:W-:Y:S01]  /*44c0*/  FFMA.FTZ R0, R9, R0, 0.1716887056827545166 ;  /* 0x3e2fcf2a09007423 */ /* 0x000fe20000010000 */
[C---:B------:R-:W-:Y:S01]  /*44d0*/  FMUL R38, R15.reuse, R112 ;  /* 0x000000700f267220 */ /* 0x040fe20000400000 */
[C---:B------:R-:W-:Y:S01]  /*44e0*/  FMUL R39, R15.reuse, R100 ;  /* 0x000000640f277220 */ /* 0x040fe20000400000 */
[----:B------:R-:W-:Y:S01]  /*44f0*/  FMUL R45, R15, R97 ;  /* 0x000000610f2d7220 */ /* 0x000fe20000400000 */
[----:B------:R-:W-:Y:S01]  /*4500*/  FFMA.FTZ R0, R9, R0, -0.17900948226451873779 ;  /* 0xbe374e4309007423 */ /* 0x000fe20000010000 */
[C---:B------:R-:W-:Y:S01]  /*4510*/  FMUL R46, R15.reuse, R96 ;  /* 0x000000600f2e7220 */ /* 0x040fe20000400000 */
[----:B------:R-:W-:Y:S01]  /*4520*/  @!P3 FMUL R214, R214, 16777216 ;  /* 0x4b800000d6d6b820 */ /* 0x000fe20000400000 */
[----:B------:R-:W-:Y:S01]  /*4530*/  FMUL R52, R15, R121 ;  /* 0x000000790f347220 */ /* 0x000fe20000400000 */
[----:B------:R-:W-:Y:S01]  /*4540*/  FFMA.FTZ R0, R9, R0, 0.20512372255325317383 ;  /* 0x3e520bf409007423 */ /* 0x000fe20000010000 */
[----:B------:R-:W-:Y:S01]  /*4550*/  FMUL R47, R15, R120 ;  /* 0x000000780f2f7220 */ /* 0x000fe20000400000 */
[----:B------:R-:W1:Y:S01]  /*4560*/  MUFU.RCP R20, R214 ;  /* 0x000000d600147308 */ /* 0x000e620000001000 */
[----:B------:R-:W-:Y:S01]  /*4570*/  FSEL R15, RZ, -23, P4 ;  /* 0xc1b80000ff0f7808 */ /* 0x000fe20002000000 */
[----:B------:R-:W-:Y:S01]  /*4580*/  FFMA.FTZ R0, R9, R0, -0.24046532809734344482 ;  /* 0xbe763c8b09007423 */ /* 0x000fe20000010000 */
[----:B------:R-:W-:Y:S01]  /*4590*/  I2FP.F32.S32 R18, R16 ;  /* 0x0000001000127245 */ /* 0x000fe20000201400 */
[----:B------:R-:W-:Y:S01]  /*45a0*/  @P1 FMUL R80, R80, 0.25 ;  /* 0x3e80000050501820 */ /* 0x000fe20000400000 */
[----:B------:R-:W-:Y:S01]  /*45b0*/  SGXT.U32 R11, R11, 0x2 ;  /* 0x000000020b0b781a */ /* 0x000fe20000000000 */
[C---:B------:R-:W-:Y:S01]  /*45c0*/  FFMA.FTZ R0, R9.reuse, R0, 0.28857114911079406738 ;  /* 0x3e93bf9909007423 */ /* 0x040fe20000010000 */
[----:B------:R-:W-:Y:S01]  /*45d0*/  @P1 FMUL R108, R108, 0.25 ;  /* 0x3e8000006c6c1820 */ /* 0x000fe20000400000 */
[----:B------:R-:W-:Y:S01]  /*45e0*/  FADD R12, R12, -1 ;  /* 0xbf8000000c0c7421 */ /* 0x000fe20000000000 */
[----:B------:R-:W-:Y:S01]  /*45f0*/  @P1 FMUL R116, R116, 0.25 ;  /* 0x3e80000074741820 */ /* 0x000fe20000400000 */
[----:B------:R-:W-:Y:S01]  /*4600*/  @P1 FMUL R104, R104, 0.25 ;  /* 0x3e80000068681820 */ /* 0x000fe20000400000 */
[----:B------:R-:W-:Y:S01]  /*4610*/  FFMA.FTZ R0, R9, R0, -0.36067417263984680176 ;  /* 0xbeb8aa4909007423 */ /* 0x000fe20000010000 */
[----:B------:R-:W-:Y:S01]  /*4620*/  @P1 FMUL R81, R81, 0.25 ;  /* 0x3e80000051511820 */ /* 0x000fe20000400000 */
[----:B------:R-:W-:Y:S01]  /*4630*/  @P1 FMUL R109, R109, 0.25 ;  /* 0x3e8000006d6d1820 */ /* 0x000fe20000400000 */
[----:B------:R-:W-:Y:S01]  /*4640*/  FFMA.FTZ R15, R18, 1.1920928955078125e-07, R15 ;  /* 0x34000000120f7823 */ /* 0x000fe2000001000f */
[----:B------:R-:W-:Y:S01]  /*4650*/  @P1 FMUL R117, R117, 0.25 ;  /* 0x3e80000075751820 */ /* 0x000fe20000400000 */
[----:B------:R-:W-:Y:S01]  /*4660*/  @P1 FMUL R105, R105, 0.25 ;  /* 0x3e80000069691820 */ /* 0x000fe20000400000 */
[----:B0-----:R-:W-:-:S02]  /*4670*/  IMAD R18, R11, R74, RZ ;  /* 0x0000004a0b127224 */ /* 0x001fc400078e02ff */
[----:B------:R-:W-:Y:S01]  /*4680*/  @!P3 FMUL R80, R80, 16777216 ;  /* 0x4b8000005050b820 */ /* 0x000fe20000400000 */
[----:B------:R-:W-:Y:S01]  /*4690*/  @!P3 FMUL R108, R108, 16777216 ;  /* 0x4b8000006c6cb820 */ /* 0x000fe20000400000 */
[----:B------:R-:W-:Y:S01]  /*46a0*/  FFMA.FTZ R11, R12, R44, -0.16845393180847167969 ;  /* 0xbe2c7f300c0b7423 */ /* 0x000fe2000001002c */
[----:B------:R-:W-:Y:S01]  /*46b0*/  @!P3 FMUL R116, R116, 16777216 ;  /* 0x4b8000007474b820 */ /* 0x000fe20000400000 */
[----:B------:R-:W-:Y:S01]  /*46c0*/  @!P3 FMUL R104, R104, 16777216 ;  /* 0x4b8000006868b820 */ /* 0x000fe20000400000 */
[----:B------:R-:W-:Y:S01]  /*46d0*/  FFMA.FTZ R0, R9, R0, 0.48089820146560668945 ;  /* 0x3ef6384a09007423 */ /* 0x000fe20000010000 */
[----:B------:R-:W-:Y:S01]  /*46e0*/  @!P3 FMUL R81, R81, 16777216 ;  /* 0x4b8000005151b820 */ /* 0x000fe20000400000 */
[----:B------:R-:W-:Y:S01]  /*46f0*/  @!P3 FMUL R109, R109, 16777216 ;  /* 0x4b8000006d6db820 */ /* 0x000fe20000400000 */
[----:B------:R-:W-:Y:S01]  /*4700*/  @!P3 FMUL R117, R117, 16777216 ;  /* 0x4b8000007575b820 */ /* 0x000fe20000400000 */
[----:B------:R-:W-:Y:S01]  /*4710*/  @!P3 FMUL R105, R105, 16777216 ;  /* 0x4b8000006969b820 */ /* 0x000fe20000400000 */
[C---:B-1----:R-:W-:Y:S01]  /*4720*/  FMUL R22, R20.reuse, R80 ;  /* 0x0000005014167220 */ /* 0x042fe20000400000 */
[----:B------:R-:W-:Y:S01]  /*4730*/  FMUL R23, R20, R108 ;  /* 0x0000006c14177220 */ /* 0x000fe20000400000 */
[----:B------:R-:W-:Y:S01]  /*4740*/  FFMA.FTZ R11, R12, R11, 0.1716887056827545166 ;  /* 0x3e2fcf2a0c0b7423 */ /* 0x000fe2000001000b */
[C---:B------:R-:W-:Y:S01]  /*4750*/  FMUL R30, R20.reuse, R116 ;  /* 0x00000074141e7220 */ /* 0x040fe20000400000 */
[C---:B------:R-:W-:Y:S01]  /*4760*/  FMUL R31, R20.reuse, R104 ;  /* 0x00000068141f7220 */ /* 0x040fe20000400000 */
[----:B------:R-:W-:Y:S01]  /*4770*/  FFMA.FTZ R0, R9, R0, -0.72134751081466674805 ;  /* 0xbf38aa3b09007423 */ /* 0x000fe20000010000 */
[C---:B------:R-:W-:Y:S01]  /*4780*/  FMUL R21, R20.reuse, R81 ;  /* 0x0000005114157220 */ /* 0x040fe20000400000 */
[C---:B------:R-:W-:Y:S01]  /*4790*/  FMUL R28, R20.reuse, R109 ;  /* 0x0000006d141c7220 */ /* 0x040fe20000400000 */
[C---:B------:R-:W-:Y:S01]  /*47a0*/  FMUL R29, R20.reuse, R117 ;  /* 0x00000075141d7220 */ /* 0x040fe20000400000 */
[----:B------:R-:W-:Y:S01]  /*47b0*/  FMUL R36, R20, R105 ;  /* 0x0000006914247220 */ /* 0x000fe20000400000 */
[----:B------:R-:W-:-:S02]  /*47c0*/  IMAD R20, R74, 0x4, R18 ;  /* 0x000000044a147824 */ /* 0x000fc400078e0212 */
[----:B------:R-:W-:Y:S01]  /*47d0*/  FFMA.FTZ R11, R12, R11, -0.17900948226451873779 ;  /* 0xbe374e430c0b7423 */ /* 0x000fe2000001000b */
[----:B------:R-:W-:Y:S01]  /*47e0*/  F2FP.F16.F32.PACK_AB R23, R22, R23 ;  /* 0x000000171617723e */ /* 0x000fe200000000ff */
[----:B------:R-:W-:Y:S01]  /*47f0*/  FMUL R0, R9, R0 ;  /* 0x0000000009007220 */ /* 0x000fe20000400000 */
[----:B------:R-:W-:Y:S01]  /*4800*/  F2FP.F16.F32.PACK_AB R22, R30, R31 ;  /* 0x0000001f1e16723e */ /* 0x000fe200000000ff */
[----:B------:R-:W-:Y:S01]  /*4810*/  IMAD.IADD R13, R56, 0x1, -R13 ;  /* 0x00000001380d7824 */ /* 0x000fe200078e0a0d */
[----:B------:R-:W-:Y:S01]  /*4820*/  F2FP.F16.F32.PACK_AB R37, R21, R28 ;  /* 0x0000001c1525723e */ /* 0x000fe200000000ff */
[----:B------:R-:W-:Y:S02]  /*4830*/  IMAD R21, R74, 0x4, R20 ;  /* 0x000000044a157824 */ /* 0x000fe400078e0214 */
[C---:B------:R-:W-:Y:S01]  /*4840*/  FFMA.FTZ R11, R12.reuse, R11, 0.20512372255325317383 ;  /* 0x3e520bf40c0b7423 */ /* 0x040fe2000001000b */
[----:B------:R-:W-:Y:S01]  /*4850*/  FMUL R0, R9, R0 ;  /* 0x0000000009007220 */ /* 0x000fe20000400000 */
[----:B------:R-:W-:Y:S01]  /*4860*/  FADD R13, R13, -1 ;  /* 0xbf8000000d0d7421 */ /* 0x000fe20000000000 */
[----:B------:R0:W-:Y:S01]  /*4870*/  STS.64 [R6+UR6+0x80], R22 ;  /* 0x0000801606007988 */ /* 0x0001e20008000a06 */
[C---:B------:R-:W-:Y:S01]  /*4880*/  FFMA.FTZ R11, R12.reuse, R11, -0.24046532809734344482 ;  /* 0xbe763c8b0c0b7423 */ /* 0x040fe2000001000b */
[----:B------:R-:W-:Y:S01]  /*4890*/  FFMA.FTZ R9, R9, 1.4426950216293334961, R0 ;  /* 0x3fb8aa3b09097823 */ /* 0x000fe20000010000 */
[----:B------:R-:W-:Y:S01]  /*48a0*/  FFMA.FTZ R0, R13, R44, -0.16845393180847167969 ;  /* 0xbe2c7f300d007423 */ /* 0x000fe2000001002c */
[----:B------:R-:W-:Y:S01]  /*48b0*/  F2FP.F16.F32.PACK_AB R51, R35, R42 ;  /* 0x0000002a2333723e */ /* 0x000fe200000000ff */
[C---:B------:R-:W-:Y:S01]  /*48c0*/  FFMA.FTZ R11, R12.reuse, R11, 0.28857114911079406738 ;  /* 0x3e93bf990c0b7423 */ /* 0x040fe2000001000b */
[----:B------:R-:W-:Y:S01]  /*48d0*/  F2FP.F16.F32.PACK_AB R35, R19, R26 ;  /* 0x0000001a1323723e */ /* 0x000fe200000000ff */
[----:B------:R-:W-:Y:S01]  /*48e0*/  FFMA.FTZ R0, R13, R0, 0.1716887056827545166 ;  /* 0x3e2fcf2a0d007423 */ /* 0x000fe20000010000 */
[----:B------:R-:W-:Y:S01]  /*48f0*/  F2FP.F16.F32.PACK_AB R32, R25, R32 ;  /* 0x000000201920723e */ /* 0x000fe200000000ff */
[----:B------:R-:W-:Y:S01]  /*4900*/  FFMA.FTZ R11, R12, R11, -0.36067417263984680176 ;  /* 0xbeb8aa490c0b7423 */ /* 0x000fe2000001000b */
[----:B------:R-:W-:Y:S01]  /*4910*/  IADD3 R16, PT, PT, R7, -R16, RZ ;  /* 0x8000001007107210 */ /* 0x000fe20007ffe0ff */
[----:B------:R-:W-:Y:S01]  /*4920*/  FFMA.FTZ R0, R13, R0, -0.17900948226451873779 ;  /* 0xbe374e430d007423 */ /* 0x000fe20000010000 */
[----:B0-----:R-:W-:-:S02]  /*4930*/  IMAD R22, R74, 0x4, R21 ;  /* 0x000000044a167824 */ /* 0x001fc400078e0215 */
[----:B------:R-:W-:Y:S01]  /*4940*/  FFMA.FTZ R11, R12, R11, 0.48089820146560668945 ;  /* 0x3ef6384a0c0b7423 */ /* 0x000fe2000001000b */
[----:B------:R-:W-:Y:S01]  /*4950*/  F2FP.F16.F32.PACK_AB R34, R27, R34 ;  /* 0x000000221b22723e */ /* 0x000fe200000000ff */
[C---:B------:R-:W-:Y:S01]  /*4960*/  FFMA.FTZ R0, R13.reuse, R0, 0.20512372255325317383 ;  /* 0x3e520bf40d007423 */ /* 0x040fe20000010000 */
[----:B------:R-:W-:Y:S01]  /*4970*/  FADD R16, R16, -1 ;  /* 0xbf80000010107421 */ /* 0x000fe20000000000 */
[----:B------:R-:W-:Y:S01]  /*4980*/  LEA R23, R74, R22, 0x2 ;  /* 0x000000164a177211 */ /* 0x000fe200078e10ff */
[----:B------:R-:W-:Y:S01]  /*4990*/  FFMA.FTZ R11, R12, R11, -0.72134751081466674805 ;  /* 0xbf38aa3b0c0b7423 */ /* 0x000fe2000001000b */
[----:B------:R-:W-:Y:S01]  /*49a0*/  FFMA.FTZ R0, R13, R0, -0.24046532809734344482 ;  /* 0xbe763c8b0d007423 */ /* 0x000fe20000010000 */
[----:B------:R-:W-:Y:S02]  /*49b0*/  F2FP.F16.F32.PACK_AB R36, R29, R36 ;  /* 0x000000241d24723e */ /* 0x000fe400000000ff */
[----:B------:R-:W-:Y:S02]  /*49c0*/  IMAD R19, R74, 0x4, R23 ;  /* 0x000000044a137824 */ /* 0x000fe400078e0217 */
[----:B------:R-:W-:Y:S01]  /*49d0*/  FMUL R11, R12, R11 ;  /* 0x0000000b0c0b7220 */ /* 0x000fe20000400000 */
[----:B------:R-:W-:Y:S01]  /*49e0*/  FFMA.FTZ R0, R13, R0, 0.28857114911079406738 ;  /* 0x3e93bf990d007423 */ /* 0x000fe20000010000 */
[----:B------:R-:W-:Y:S01]  /*49f0*/  F2FP.F16.F32.PACK_AB R39, R38, R39 ;  /* 0x000000272627723e */ /* 0x000fe200000000ff */
[----:B------:R-:W-:-:S02]  /*4a00*/  IMAD R26, R74, 0x4, R19 ;  /* 0x000000044a1a7824 */ /* 0x000fc400078e0213 */
[----:B------:R-:W-:Y:S01]  /*4a10*/  FMUL R11, R12, R11 ;  /* 0x0000000b0c0b7220 */ /* 0x000fe20000400000 */
[----:B------:R-:W-:Y:S01]  /*4a20*/  F2FP.F16.F32.PACK_AB R49, R33, R40 ;  /* 0x000000282131723e */ /* 0x000fe200000000ff */
[----:B------:R-:W-:Y:S01]  /*4a30*/  FFMA.FTZ R0, R13, R0, -0.36067417263984680176 ;  /* 0xbeb8aa490d007423 */ /* 0x000fe20000010000 */
[----:B------:R-:W-:Y:S01]  /*4a40*/  IMAD R25, R74, 0x4, R26 ;  /* 0x000000044a197824 */ /* 0x000fe200078e021a */
[----:B------:R-:W-:Y:S01]  /*4a50*/  F2FP.F16.F32.PACK_AB R38, R46, R47 ;  /* 0x0000002f2e26723e */ /* 0x000fe200000000ff */
[----:B------:R-:W-:Y:S01]  /*4a60*/  FFMA.FTZ R11, R12, 1.4426950216293334961, R11 ;  /* 0x3fb8aa3b0c0b7823 */ /* 0x000fe2000001000b */
[----:B------:R-:W-:Y:S01]  /*4a70*/  F2FP.F16.F32.PACK_AB R52, R45, R52 ;  /* 0x000000342d34723e */ /* 0x000fe200000000ff */
[----:B------:R-:W-:Y:S01]  /*4a80*/  IMAD R27, R74, 0x4, R25 ;  /* 0x000000044a1b7824 */ /* 0x000fe200078e0219 */
[----:B------:R-:W-:Y:S01]  /*4a90*/  F2FP.F16.F32.PACK_AB R33, R17, R24 ;  /* 0x000000181121723e */ /* 0x000fe200000000ff */
[----:B------:R-:W-:Y:S01]  /*4aa0*/  FFMA.FTZ R17, R16, R44, -0.16845393180847167969 ;  /* 0xbe2c7f3010117423 */ /* 0x000fe2000001002c */
[----:B------:R-:W-:Y:S01]  /*4ab0*/  LOP3.LUT R28, R6, 0x8, RZ, 0x3c, !PT ;  /* 0x00000008061c7812 */ /* 0x000fe200078e3cff */
[----:B------:R-:W-:-:S02]  /*4ac0*/  IMAD R29, R74, 0x4, R27 ;  /* 0x000000044a1d7824 */ /* 0x000fc400078e021b */
[C---:B------:R-:W-:Y:S01]  /*4ad0*/  FFMA.FTZ R0, R13.reuse, R0, 0.48089820146560668945 ;  /* 0x3ef6384a0d007423 */ /* 0x040fe20000010000 */
[----:B------:R-:W-:Y:S01]  /*4ae0*/  ISETP.GE.U32.AND P1, PT, R54, 0x7f800000, PT ;  /* 0x7f8000003600780c */ /* 0x000fe20003f26070 */
[----:B------:R-:W-:Y:S01]  /*4af0*/  STS.64 [R6+UR6], R38 ;  /* 0x0000002606007988 */ /* 0x000fe20008000a06 */
[----:B------:R-:W-:Y:S02]  /*4b00*/  IMAD R31, R74, 0x4, R29 ;  /* 0x000000044a1f7824 */ /* 0x000fe400078e021d */
[----:B------:R-:W-:Y:S01]  /*4b10*/  FFMA.FTZ R17, R16, R17, 0.1716887056827545166 ;  /* 0x3e2fcf2a10117423 */ /* 0x000fe20000010011 */
[----:B------:R-:W-:Y:S01]  /*4b20*/  FADD R70, R10, R11 ;  /* 0x0000000b0a467221 */ /* 0x000fe20000000000 */
[----:B------:R-:W-:Y:S01]  /*4b30*/  STS.64 [R6+UR6+0x100], R52 ;  /* 0x0001003406007988 */ /* 0x000fe20008000a06 */
[----:B------:R-:W-:Y:S01]  /*4b40*/  FFMA.FTZ R0, R13, R0, -0.72134751081466674805 ;  /* 0xbf38aa3b0d007423 */ /* 0x000fe20000010000 */
[----:B------:R-:W0:Y:S01]  /*4b50*/  LDC.64 R10, c[0x0][0x398] ;  /* 0x0000e600ff0a7b82 */ /* 0x000e220000000a00 */
[----:B------:R-:W-:Y:S01]  /*4b60*/  ISETP.GE.U32.AND P4, PT, R56, 0x7f800000, PT ;  /* 0x7f8000003800780c */ /* 0x000fe20003f86070 */
[----:B------:R1:W-:Y:S01]  /*4b70*/  STS.64 [R6+UR6+0x180], R36 ;  /* 0x0001802406007988 */ /* 0x0003e20008000a06 */
[C---:B------:R-:W-:Y:S01]  /*4b80*/  FFMA.FTZ R17, R16.reuse, R17, -0.17900948226451873779 ;  /* 0xbe374e4310117423 */ /* 0x040fe20000010011 */
[----:B------:R-:W-:Y:S01]  /*4b90*/  F2FP.F16.F32.PACK_AB R50, R43, R50 ;  /* 0x000000322b32723e */ /* 0x000fe200000000ff */
[----:B------:R-:W-:Y:S01]  /*4ba0*/  FMUL R0, R13, R0 ;  /* 0x000000000d007220 */ /* 0x000fe20000400000 */
[----:B------:R2:W-:Y:S01]  /*4bb0*/  STS.64 [R28+UR6+0x1180], R32 ;  /* 0x001180201c007988 */ /* 0x0005e20008000a06 */
[----:B------:R-:W-:Y:S01]  /*4bc0*/  F2FP.F16.F32.PACK_AB R48, R41, R48 ;  /* 0x000000302930723e */ /* 0x000fe200000000ff */
[C---:B------:R-:W-:Y:S01]  /*4bd0*/  FFMA.FTZ R17, R16.reuse, R17, 0.20512372255325317383 ;  /* 0x3e520bf410117423 */ /* 0x040fe20000010011 */
[----:B------:R-:W-:Y:S01]  /*4be0*/  ISETP.GE.U32.AND P6, PT, R65, 0x7f800000, PT ;  /* 0x7f8000004100780c */ /* 0x000fe20003fc6070 */
[----:B------:R3:W-:Y:S01]  /*4bf0*/  STS.64 [R28+UR6+0x1080], R34 ;  /* 0x001080221c007988 */ /* 0x0007e20008000a06 */
[----:B------:R-:W-:Y:S01]  /*4c00*/  FMUL R0, R13, R0 ;  /* 0x000000000d007220 */ /* 0x000fe20000400000 */
[----:B------:R-:W-:Y:S01]  /*4c10*/  FFMA.FTZ R17, R16, R17, -0.24046532809734344482 ;  /* 0xbe763c8b10117423 */ /* 0x000fe20000010011 */
[----:B------:R-:W-:Y:S01]  /*4c20*/  ISETP.GE.U32.AND P5, PT, R7, 0x7f800000, PT ;  /* 0x7f8000000700780c */ /* 0x000fe20003fa6070 */
[----:B------:R-:W-:Y:S01]  /*4c30*/  STS.64 [R28+UR6+0x1000], R50 ;  /* 0x001000321c007988 */ /* 0x000fe20008000a06 */
[----:B-1----:R-:W-:-:S02]  /*4c40*/  @P1 IMAD.MOV.U32 R6, RZ, RZ, 0x7f800000 ;  /* 0x7f800000ff061424 */ /* 0x002fc400078e00ff */
[----:B------:R-:W-:Y:S01]  /*4c50*/  FFMA.FTZ R13, R13, 1.4426950216293334961, R0 ;  /* 0x3fb8aa3b0d0d7823 */ /* 0x000fe20000010000 */
[----:B------:R-:W-:Y:S01]  /*4c60*/  FADD R0, R8, R9 ;  /* 0x0000000908007221 */ /* 0x000fe20000000000 */
[----:B--2---:R-:W-:Y:S01]  /*4c70*/  IMAD R33, R74, 0x4, R31 ;  /* 0x000000044a217824 */ /* 0x004fe200078e021f */
[----:B------:R1:W-:Y:S01]  /*4c80*/  STS.64 [R28+UR6+0x1100], R48 ;  /* 0x001100301c007988 */ /* 0x0003e20008000a06 */
[----:B------:R-:W-:Y:S01]  /*4c90*/  FFMA.FTZ R17, R16, R17, 0.28857114911079406738 ;  /* 0x3e93bf9910117423 */ /* 0x000fe20000010011 */
[----:B------:R-:W-:Y:S01]  /*4ca0*/  @P1 FFMA.FTZ R0, R54, R6, +INF ;  /* 0x7f80000036001423 */ /* 0x000fe20000010006 */
[----:B---3--:R-:W-:Y:S01]  /*4cb0*/  IMAD R35, R74, 0x4, R33 ;  /* 0x000000044a237824 */ /* 0x008fe200078e0221 */
[----:B------:R-:W-:Y:S01]  /*4cc0*/  BAR.SYNC.DEFER_BLOCKING 0x0 ;  /* 0x0000000000007b1d */ /* 0x000fe20000010000 */
[----:B------:R-:W-:Y:S02]  /*4cd0*/  @P4 IMAD.MOV.U32 R9, RZ, RZ, 0x7f800000 ;  /* 0x7f800000ff094424 */ /* 0x000fe400078e00ff */
[----:B------:R-:W-:Y:S01]  /*4ce0*/  FADD R71, R14, R13 ;  /* 0x0000000d0e477221 */ /* 0x000fe20000000000 */
[----:B------:R-:W-:Y:S01]  /*4cf0*/  IMAD R6, R2, UR5, RZ ;  /* 0x0000000502067c24 */ /* 0x000fe2000f8e02ff */
[----:B------:R-:W-:Y:S01]  /*4d00*/  LEA R37, R74, R35, 0x2 ;  /* 0x000000234a257211 */ /* 0x000fe200078e10ff */
[----:B------:R-:W-:Y:S01]  /*4d10*/  FFMA.FTZ R17, R16, R17, -0.36067417263984680176 ;  /* 0xbeb8aa4910117423 */ /* 0x000fe20000010011 */
[----:B------:R-:W-:Y:S01]  /*4d20*/  @P6 MOV R8, 0x7f800000 ;  /* 0x7f80000000086802 */ /* 0x000fe20000000f00 */
[----:B------:R-:W-:Y:S01]  /*4d30*/  @P4 FFMA.FTZ R71, R56, R9, +INF ;  /* 0x7f80000038474423 */ /* 0x000fe20000010009 */
[----:B------:R-:W-:-:S02]  /*4d40*/  IMAD.SHL.U32 R9, R6, 0x2, RZ ;  /* 0x0000000206097824 */ /* 0x000fc400078e00ff */
[----:B------:R-:W-:Y:S01]  /*4d50*/  FFMA.FTZ R17, R16, R17, 0.48089820146560668945 ;  /* 0x3ef6384a10117423 */ /* 0x000fe20000010011 */
[----:B------:R-:W-:Y:S01]  /*4d60*/  IMAD R39, R74, 0x4, R37 ;  /* 0x000000044a277824 */ /* 0x000fe200078e0225 */
[----:B------:R-:W-:Y:S01]  /*4d70*/  UIMAD.WIDE UR4, UR4, 0x2, URZ ;  /* 0x00000002040478a5 */ /* 0x000fe2000f8e02ff */
[----:B------:R-:W-:Y:S01]  /*4d80*/  @P6 FFMA.FTZ R70, R65, R8, +INF ;  /* 0x7f80000041466423 */ /* 0x000fe20000010008 */
[----:B------:R-:W-:Y:S01]  /*4d90*/  IMAD.HI R6, R6, 0x2, RZ ;  /* 0x0000000206067827 */ /* 0x000fe200078e02ff */
[----:B0-----:R-:W-:-:S03]  /*4da0*/  IADD3 R68, P4, P6, R9, UR8, R10 ;  /* 0x0000000809447c10 */ /* 0x001fc6000fe9e00a */
[----:B------:R-:W-:Y:S01]  /*4db0*/  FFMA.FTZ R17, R16, R17, -0.72134751081466674805 ;  /* 0xbf38aa3b10117423 */ /* 0x000fe20000010011 */
[----:B------:R-:W-:Y:S01]  /*4dc0*/  @P5 MOV R8, 0x7f800000 ;  /* 0x7f80000000085802 */ /* 0x000fe20000000f00 */
[----:B------:R-:W-:Y:S01]  /*4dd0*/  IMAD R41, R74, 0x4, R39 ;  /* 0x000000044a297824 */ /* 0x000fe200078e0227 */
[----:B------:R-:W-:Y:S01]  /*4de0*/  IADD3.X R92, PT, PT, R6, UR5, R11, P4, P6 ;  /* 0x00000005065c7c10 */ /* 0x000fe2000a7ec40b */
[----:B------:R-:W-:Y:S01]  /*4df0*/  FMUL R17, R16, R17 ;  /* 0x0000001110117220 */ /* 0x000fe20000400000 */
[----:B------:R-:W-:Y:S01]  /*4e00*/  LOP3.LUT R6, R5, 0x8, RZ, 0x3c, !PT ;  /* 0x0000000805067812 */ /* 0x000fe200078e3cff */
[----:B------:R-:W-:Y:S01]  /*4e10*/  IMAD R43, R74, 0x4, R41 ;  /* 0x000000044a2b7824 */ /* 0x000fe200078e0229 */
[----:B------:R-:W-:Y:S01]  /*4e20*/  LEA R12, P4, R21, R68, 0x1 ;  /* 0x00000044150c7211 */ /* 0x000fe200078808ff */
[----:B------:R-:W-:Y:S01]  /*4e30*/  FMUL R17, R16, R17 ;  /* 0x0000001110117220 */ /* 0x000fe20000400000 */
[----:B------:R-:W0:Y:S01]  /*4e40*/  LDS.64 R76, [R5+UR6] ;  /* 0x00000006054c7984 */ /* 0x000e220008000a00 */
[----:B------:R-:W-:Y:S01]  /*4e50*/  FSETP.NEU.AND P2, PT, R65, RZ, PT ;  /* 0x000000ff4100720b */ /* 0x000fe20003f4d000 */
[----:B------:R-:W2:Y:S01]  /*4e60*/  LDCU UR4, c[0x0][0x3ec] ;  /* 0x00007d80ff0477ac */ /* 0x000ea20008000800 */
[----:B------:R-:W-:Y:S01]  /*4e70*/  LEA R45, R74, R43, 0x2 ;  /* 0x0000002b4a2d7211 */ /* 0x000fe200078e10ff */
[----:B------:R-:W3:Y:S01]  /*4e80*/  LDS.64 R84, [R6+UR6] ;  /* 0x0000000606547984 */ /* 0x000ee20008000a00 */
[----:B------:R-:W-:Y:S01]  /*4e90*/  FFMA.FTZ R16, R16, 1.4426950216293334961, R17 ;  /* 0x3fb8aa3b10107823 */ /* 0x000fe20000010011 */
[----:B------:R-:W-:-:S02]  /*4ea0*/  LEA.HI.X.SX32 R13, R21, R92, 0x1, P4 ;  /* 0x0000005c150d7211 */ /* 0x000fc400020f0eff */
[C---:B------:R-:W-:Y:S01]  /*4eb0*/  IMAD R47, R74.reuse, 0x4, R45 ;  /* 0x000000044a2f7824 */ /* 0x040fe200078e022d */
[----:B------:R-:W4:Y:S01]  /*4ec0*/  LDS.64 R78, [R5+UR6+0x200] ;  /* 0x00020006054e7984 */ /* 0x000f220008000a00 */
[----:B------:R-:W-:Y:S01]  /*4ed0*/  FADD R72, R15, R16 ;  /* 0x000000100f487221 */ /* 0x000fe20000000000 */
[----:B------:R-:W-:Y:S01]  /*4ee0*/  @P5 FFMA.FTZ R72, R7, R8, +INF ;  /* 0x7f80000007485423 */ /* 0x000fe20000010008 */
[----:B-1----:R-:W-:Y:S01]  /*4ef0*/  IMAD R49, R74, 0x4, R47 ;  /* 0x000000044a317824 */ /* 0x002fe200078e022f */
[----:B------:R-:W1:Y:S01]  /*4f00*/  LDS.64 R86, [R6+UR6+0x200] ;  /* 0x0002000606567984 */ /* 0x000e620008000a00 */
[-C--:B------:R-:W-:Y:S02]  /*4f10*/  LEA R8, P6, R18, R68.reuse, 0x1 ;  /* 0x0000004412087211 */ /* 0x080fe400078c08ff */
[----:B------:R-:W-:Y:S01]  /*4f20*/  IMAD R51, R74, 0x4, R49 ;  /* 0x000000044a337824 */ /* 0x000fe200078e0231 */
[----:B------:R-:W5:Y:S01]  /*4f30*/  LDS.64 R80, [R5+UR6+0x400] ;  /* 0x0004000605507984 */ /* 0x000f620008000a00 */
[----:B------:R-:W-:-:S02]  /*4f40*/  LEA R10, P5, R20, R68, 0x1 ;  /* 0x00000044140a7211 */ /* 0x000fc400078a08ff */
[----:B------:R-:W-:Y:S01]  /*4f50*/  LEA.HI.X.SX32 R9, R18, R92, 0x1, P6 ;  /* 0x0000005c12097211 */ /* 0x000fe200030f0eff */
[----:B------:R-:W5:Y:S01]  /*4f60*/  LDS.64 R88, [R6+UR6+0x400] ;  /* 0x0004000606587984 */ /* 0x000f620008000a00 */
[----:B------:R-:W-:Y:S01]  /*4f70*/  LEA R53, R74, R51, 0x2 ;  /* 0x000000334a357211 */ /* 0x000fe200078e10ff */
[----:B--2---:R-:W-:Y:S01]  /*4f80*/  UIMAD UR4, UR7, UR4, URZ ;  /* 0x00000004070472a4 */ /* 0x004fe2000f8e02ff */
[----:B------:R-:W-:Y:S01]  /*4f90*/  LEA R14, P6, R22, R68, 0x1 ;  /* 0x00000044160e7211 */ /* 0x000fe200078c08ff */
[----:B------:R-:W2:Y:S01]  /*4fa0*/  LDS.64 R82, [R5+UR6+0x600] ;  /* 0x0006000605527984 */ /* 0x000ea20008000a00 */
[----:B------:R-:W-:Y:S01]  /*4fb0*/  LEA.HI.X.SX32 R11, R20, R92, 0x1, P5 ;  /* 0x0000005c140b7211 */ /* 0x000fe200028f0eff */
[C---:B------:R-:W-:Y:S01]  /*4fc0*/  IMAD R55, R74.reuse, 0x4, R53 ;  /* 0x000000044a377824 */ /* 0x040fe200078e0235 */
[-C--:B------:R-:W-:Y:S01]  /*4fd0*/  LEA R16, P5, R23, R68.reuse, 0x1 ;  /* 0x0000004417107211 */ /* 0x080fe200078a08ff */
[----:B------:R-:W2:Y:S01]  /*4fe0*/  LDS.64 R90, [R6+UR6+0x600] ;  /* 0x00060006065a7984 */ /* 0x000ea20008000a00 */
[----:B------:R-:W-:Y:S01]  /*4ff0*/  LEA R18, P4, R19, R68, 0x1 ;  /* 0x0000004413127211 */ /* 0x000fe200078808ff */
[----:B------:R-:W-:Y:S01]  /*5000*/  IMAD R57, R74, 0x4, R55 ;  /* 0x000000044a397824 */ /* 0x000fe200078e0237 */
[----:B------:R-:W-:Y:S01]  /*5010*/  LEA.HI.X.SX32 R15, R22, R92, 0x1, P6 ;  /* 0x0000005c160f7211 */ /* 0x000fe200030f0eff */
[----:B------:R-:W-:Y:S01]  /*5020*/  USHF.L.U32 UR7, UR4, 0x2, URZ ;  /* 0x0000000204077899 */ /* 0x000fe200080006ff */
[----:B------:R-:W-:Y:S01]  /*5030*/  LEA R20, P6, R26, R68, 0x1 ;  /* 0x000000441a147211 */ /* 0x000fe200078c08ff */
[----:B------:R-:W-:Y:S01]  /*5040*/  UIMAD.WIDE UR4, UR4, 0x4, URZ ;  /* 0x00000004040478a5 */ /* 0x000fe2000f8e02ff */
[----:B------:R-:W-:-:S02]  /*5050*/  LEA.HI.X.SX32 R17, R23, R92, 0x1, P5 ;  /* 0x0000005c17117211 */ /* 0x000fc400028f0eff */
[----:B------:R-:W-:Y:S02]  /*5060*/  LEA R22, P5, R25, R68, 0x1 ;  /* 0x0000004419167211 */ /* 0x000fe400078a08ff */
[----:B------:R-:W-:Y:S01]  /*5070*/  LEA.HI.X.SX32 R19, R19, R92, 0x1, P4 ;  /* 0x0000005c13137211 */ /* 0x000fe200020f0eff */
[----:B0-----:R-:W-:Y:S01]  /*5080*/  STG.E.U16 desc[UR10][R8.64], R76 ;  /* 0x0000004c08007986 */ /* 0x001fe2000c10150a */
[----:B------:R-:W-:Y:S02]  /*5090*/  LEA R24, P4, R27, R68, 0x1 ;  /* 0x000000441b187211 */ /* 0x000fe400078808ff */
[----:B------:R-:W-:Y:S01]  /*50a0*/  LEA.HI.X.SX32 R21, R26, R92, 0x1, P6 ;  /* 0x0000005c1a157211 */ /* 0x000fe200030f0eff */
[----:B---3--:R-:W-:Y:S01]  /*50b0*/  STG.E.U16 desc[UR10][R10.64], R84 ;  /* 0x000000540a007986 */ /* 0x008fe2000c10150a */
[C---:B------:R-:W-:Y:S02]  /*50c0*/  LEA R59, R74.reuse, R57, 0x2 ;  /* 0x000000394a3b7211 */ /* 0x040fe400078e10ff */
[----:B------:R-:W-:Y:S01]  /*50d0*/  LEA R26, P6, R29, R68, 0x1 ;  /* 0x000000441d1a7211 */ /* 0x000fe200078c08ff */
[----:B----4-:R0:W-:Y:S01]  /*50e0*/  STG.E.U16 desc[UR10][R12.64], R78 ;  /* 0x0000004e0c007986 */ /* 0x0101e2000c10150a */
[----:B------:R-:W-:Y:S01]  /*50f0*/  LEA.HI.X.SX32 R23, R25, R92, 0x1, P5 ;  /* 0x0000005c19177211 */ /* 0x000fe200028f0eff */
[C---:B------:R-:W-:Y:S01]  /*5100*/  IMAD R61, R74.reuse, 0x4, R59 ;  /* 0x000000044a3d7824 */ /* 0x040fe200078e023b */
[----:B------:R-:W-:Y:S01]  /*5110*/  LEA R28, P5, R31, R68, 0x1 ;  /* 0x000000441f1c7211 */ /* 0x000fe200078a08ff */
[----:B-1----:R1:W-:Y:S01]  /*5120*/  STG.E.U16 desc[UR10][R14.64], R86 ;  /* 0x000000560e007986 */ /* 0x0023e2000c10150a */
[----:B------:R-:W-:Y:S01]  /*5130*/  LEA.HI.X.SX32 R25, R27, R92, 0x1, P4 ;  /* 0x0000005c1b197211 */ /* 0x000fe200020f0eff */
[----:B------:R-:W-:Y:S01]  /*5140*/  IMAD R63, R74, 0x4, R61 ;  /* 0x000000044a3f7824 */ /* 0x000fe200078e023d */
[----:B------:R-:W-:Y:S01]  /*5150*/  LEA R30, P4, R33, R68, 0x1 ;  /* 0x00000044211e7211 */ /* 0x000fe200078808ff */
[----:B-----5:R3:W-:Y:S01]  /*5160*/  STG.E.U16 desc[UR10][R16.64], R80 ;  /* 0x0000005010007986 */ /* 0x0207e2000c10150a */
[----:B------:R-:W-:-:S02]  /*5170*/  LEA.HI.X.SX32 R27, R29, R92, 0x1, P6 ;  /* 0x0000005c1d1b7211 */ /* 0x000fc400030f0eff */
[----:B------:R-:W-:Y:S01]  /*5180*/  LEA R32, P6, R35, R68, 0x1 ;  /* 0x0000004423207211 */ /* 0x000fe200078c08ff */
[----:B------:R-:W-:Y:S01]  /*5190*/  STG.E.U16 desc[UR10][R18.64], R88 ;  /* 0x0000005812007986 */ /* 0x000fe2000c10150a */
[----:B------:R-:W-:Y:S02]  /*51a0*/  LEA.HI.X.SX32 R29, R31, R92, 0x1, P5 ;  /* 0x0000005c1f1d7211 */ /* 0x000fe400028f0eff */
[----:B------:R-:W-:Y:S01]  /*51b0*/  LEA R34, P5, R37, R68, 0x1 ;  /* 0x0000004425227211 */ /* 0x000fe200078a08ff */
[----:B--2---:R-:W-:Y:S01]  /*51c0*/  STG.E.U16 desc[UR10][R20.64], R82 ;  /* 0x0000005214007986 */ /* 0x004fe2000c10150a */
[----:B------:R-:W-:Y:S02]  /*51d0*/  LEA.HI.X.SX32 R31, R33, R92, 0x1, P4 ;  /* 0x0000005c211f7211 */ /* 0x000fe400020f0eff */
[----:B------:R-:W-:Y:S01]  /*51e0*/  LEA R36, P4, R39, R68, 0x1 ;  /* 0x0000004427247211 */ /* 0x000fe200078808ff */
[----:B------:R-:W-:Y:S01]  /*51f0*/  STG.E.U16 desc[UR10][R22.64], R90 ;  /* 0x0000005a16007986 */ /* 0x000fe2000c10150a */
[----:B------:R-:W-:-:S02]  /*5200*/  LEA.HI.X.SX32 R33, R35, R92, 0x1, P6 ;  /* 0x0000005c23217211 */ /* 0x000fc400030f0eff */
[----:B------:R-:W-:Y:S02]  /*5210*/  LEA R38, P6, R41, R68, 0x1 ;  /* 0x0000004429267211 */ /* 0x000fe400078c08ff */
[----:B------:R-:W-:Y:S02]  /*5220*/  LEA.HI.X.SX32 R35, R37, R92, 0x1, P5 ;  /* 0x0000005c25237211 */ /* 0x000fe400028f0eff */
[----:B------:R-:W-:Y:S02]  /*5230*/  LEA R40, P5, R43, R68, 0x1 ;  /* 0x000000442b287211 */ /* 0x000fe400078a08ff */
[----:B------:R-:W-:Y:S02]  /*5240*/  LEA.HI.X.SX32 R37, R39, R92, 0x1, P4 ;  /* 0x0000005c27257211 */ /* 0x000fe400020f0eff */
[----:B------:R-:W-:Y:S02]  /*5250*/  LEA R42, P4, R45, R68, 0x1 ;  /* 0x000000442d2a7211 */ /* 0x000fe400078808ff */
[----:B------:R-:W-:-:S02]  /*5260*/  LEA R65, R74, R63, 0x2 ;  /* 0x0000003f4a417211 */ /* 0x000fc400078e10ff */
[----:B------:R-:W-:Y:S02]  /*5270*/  LEA.HI.X.SX32 R39, R41, R92, 0x1, P6 ;  /* 0x0000005c29277211 */ /* 0x000fe400030f0eff */
[----:B------:R-:W-:Y:S01]  /*5280*/  LEA R44, P6, R47, R68, 0x1 ;  /* 0x000000442f2c7211 */ /* 0x000fe200078c08ff */
[C---:B------:R-:W-:Y:S01]  /*5290*/  IMAD R67, R74.reuse, 0x4, R65 ;  /* 0x000000044a437824 */ /* 0x040fe200078e0241 */
[----:B------:R-:W-:Y:S02]  /*52a0*/  LEA.HI.X.SX32 R41, R43, R92, 0x1, P5 ;  /* 0x0000005c2b297211 */ /* 0x000fe400028f0eff */
[----:B------:R-:W-:Y:S01]  /*52b0*/  LEA R46, P5, R49, R68, 0x1 ;  /* 0x00000044312e7211 */ /* 0x000fe200078a08ff */
[----:B------:R-:W-:Y:S01]  /*52c0*/  IMAD R69, R74, 0x4, R67 ;  /* 0x000000044a457824 */ /* 0x000fe200078e0243 */
[----:B------:R-:W-:Y:S02]  /*52d0*/  LEA.HI.X.SX32 R43, R45, R92, 0x1, P4 ;  /* 0x0000005c2d2b7211 */ /* 0x000fe400020f0eff */
[----:B------:R-:W-:Y:S01]  /*52e0*/  PRMT R5, R76, 0x7632, R5 ;  /* 0x000076324c057816 */ /* 0x000fe20000000005 */
[----:B------:R-:W-:Y:S01]  /*52f0*/  IMAD R73, R74, 0x4, R69 ;  /* 0x000000044a497824 */ /* 0x000fe200078e0245 */
[----:B------:R-:W-:-:S02]  /*5300*/  LEA R48, P4, R51, R68, 0x1 ;  /* 0x0000004433307211 */ /* 0x000fc400078808ff */
[----:B0-----:R-:W-:Y:S01]  /*5310*/  PRMT R13, R84, 0x7632, R13 ;  /* 0x00007632540d7816 */ /* 0x001fe2000000000d */
[----:B------:R-:W-:Y:S01]  /*5320*/  STG.E.U16 desc[UR10][R24.64], R5 ;  /* 0x0000000518007986 */ /* 0x000fe2000c10150a */
[----:B------:R-:W-:Y:S02]  /*5330*/  LEA.HI.X.SX32 R45, R47, R92, 0x1, P6 ;  /* 0x0000005c2f2d7211 */ /* 0x000fe400030f0eff */
[----:B------:R-:W-:Y:S01]  /*5340*/  PRMT R8, R78, 0x7632, R8 ;  /* 0x000076324e087816 */ /* 0x000fe20000000008 */
[----:B------:R0:W-:Y:S01]  /*5350*/  STG.E.U16 desc[UR10][R26.64], R13 ;  /* 0x0000000d1a007986 */ /* 0x0001e2000c10150a */
[----:B------:R-:W-:Y:S02]  /*5360*/  LEA R50, P6, R53, R68, 0x1 ;  /* 0x0000004435327211 */ /* 0x000fe400078c08ff */
[----:B------:R-:W-:Y:S01]  /*5370*/  LEA.HI.X.SX32 R47, R49, R92, 0x1, P5 ;  /* 0x0000005c312f7211 */ /* 0x000fe200028f0eff */
[----:B------:R2:W-:Y:S01]  /*5380*/  STG.E.U16 desc[UR10][R28.64], R8 ;  /* 0x000000081c007986 */ /* 0x0005e2000c10150a */
[----:B-1----:R-:W-:-:S02]  /*5390*/  PRMT R15, R86, 0x7632, R15 ;  /* 0x00007632560f7816 */ /* 0x002fc4000000000f */
[----:B------:R-:W-:Y:S02]  /*53a0*/  LEA R52, P5, R55, R68, 0x1 ;  /* 0x0000004437347211 */ /* 0x000fe400078a08ff */
[----:B---3--:R-:W-:Y:S01]  /*53b0*/  PRMT R16, R80, 0x7632, R16 ;  /* 0x0000763250107816 */ /* 0x008fe20000000010 */
[----:B------:R1:W-:Y:S01]  /*53c0*/  STG.E.U16 desc[UR10][R30.64], R15 ;  /* 0x0000000f1e007986 */ /* 0x0003e2000c10150a */
[----:B------:R-:W-:Y:S01]  /*53d0*/  FSETP.NEU.AND P3, PT, R54, RZ, PT ;  /* 0x000000ff3600720b */ /* 0x000fe20003f6d000 */
[----:B0-----:R-:W0:Y:S01]  /*53e0*/  LDC.64 R12, c[0x0][0x3a0] ;  /* 0x0000e800ff0c7b82 */ /* 0x001e220000000a00 */
[----:B------:R-:W-:Y:S01]  /*53f0*/  LEA.HI.X.SX32 R49, R51, R92, 0x1, P4 ;  /* 0x0000005c33317211 */ /* 0x000fe200020f0eff */
[----:B------:R3:W-:Y:S01]  /*5400*/  STG.E.U16 desc[UR10][R32.64], R16 ;  /* 0x0000001020007986 */ /* 0x0007e2000c10150a */
[----:B------:R-:W-:Y:S02]  /*5410*/  PRMT R17, R88, 0x7632, R17 ;  /* 0x0000763258117816 */ /* 0x000fe40000000011 */
[----:B------:R-:W-:-:S02]  /*5420*/  LEA R54, P4, R57, R68, 0x1 ;  /* 0x0000004439367211 */ /* 0x000fc400078808ff */
[----:B------:R-:W-:Y:S01]  /*5430*/  PRMT R18, R82, 0x7632, R18 ;  /* 0x0000763252127816 */ /* 0x000fe20000000012 */
[----:B------:R4:W-:Y:S01]  /*5440*/  STG.E.U16 desc[UR10][R34.64], R17 ;  /* 0x0000001122007986 */ /* 0x0009e2000c10150a */
[----:B------:R-:W-:Y:S02]  /*5450*/  FSETP.NEU.AND P1, PT, R56, RZ, PT ;  /* 0x000000ff3800720b */ /* 0x000fe40003f2d000 */
[----:B------:R-:W-:Y:S01]  /*5460*/  LEA.HI.X.SX32 R51, R53, R92, 0x1, P6 ;  /* 0x0000005c35337211 */ /* 0x000fe200030f0eff */
[----:B------:R-:W-:Y:S01]  /*5470*/  STG.E.U16 desc[UR10][R36.64], R18 ;  /* 0x0000001224007986 */ /* 0x000fe2000c10150a */
[----:B------:R-:W-:Y:S02]  /*5480*/  PRMT R19, R90, 0x7632, R19 ;  /* 0x000076325a137816 */ /* 0x000fe40000000013 */
[----:B------:R-:W-:Y:S02]  /*5490*/  LEA R56, P6, R59, R68, 0x1 ;  /* 0x000000443b387211 */ /* 0x000fe400078c08ff */
[----:B------:R-:W-:Y:S01]  /*54a0*/  LEA.HI.X.SX32 R53, R55, R92, 0x1, P5 ;  /* 0x0000005c37357211 */ /* 0x000fe200028f0eff */
[----:B------:R-:W-:Y:S01]  /*54b0*/  STG.E.U16 desc[UR10][R38.64], R19 ;  /* 0x0000001326007986 */ /* 0x000fe2000c10150a */
[----:B------:R-:W-:-:S02]  /*54c0*/  LEA R58, P5, R61, R68, 0x1 ;  /* 0x000000443d3a7211 */ /* 0x000fc400078a08ff */
[----:B------:R-:W-:Y:S01]  /*54d0*/  LEA.HI.X.SX32 R55, R57, R92, 0x1, P4 ;  /* 0x0000005c39377211 */ /* 0x000fe200020f0eff */
[----:B------:R-:W-:Y:S01]  /*54e0*/  STG.E.U16 desc[UR10][R40.64], R77 ;  /* 0x0000004d28007986 */ /* 0x000fe2000c10150a */
[----:B------:R-:W-:Y:S02]  /*54f0*/  LEA R60, P4, R63, R68, 0x1 ;  /* 0x000000443f3c7211 */ /* 0x000fe400078808ff */
[----:B------:R-:W-:Y:S01]  /*5500*/  LEA.HI.X.SX32 R57, R59, R92, 0x1, P6 ;  /* 0x0000005c3b397211 */ /* 0x000fe200030f0eff */
[----:B------:R-:W-:Y:S01]  /*5510*/  STG.E.U16 desc[UR10][R42.64], R85 ;  /* 0x000000552a007986 */ /* 0x000fe2000c10150a */
[----:B------:R-:W-:Y:S02]  /*5520*/  LEA R62, P6, R65, R68, 0x1 ;  /* 0x00000044413e7211 */ /* 0x000fe400078c08ff */
[----:B------:R-:W-:Y:S01]  /*5530*/  LEA.HI.X.SX32 R59, R61, R92, 0x1, P5 ;  /* 0x0000005c3d3b7211 */ /* 0x000fe200028f0eff */
[----:B------:R-:W-:Y:S01]  /*5540*/  STG.E.U16 desc[UR10][R44.64], R79 ;  /* 0x0000004f2c007986 */ /* 0x000fe2000c10150a */
[----:B------:R-:W-:-:S02]  /*5550*/  LEA R64, P5, R67, R68, 0x1 ;  /* 0x0000004443407211 */ /* 0x000fc400078a08ff */
[----:B------:R-:W-:Y:S01]  /*5560*/  LEA R74, R74, R73, 0x2 ;  /* 0x000000494a4a7211 */ /* 0x000fe200078e10ff */
[----:B------:R-:W-:Y:S01]  /*5570*/  STG.E.U16 desc[UR10][R46.64], R87 ;  /* 0x000000572e007986 */ /* 0x000fe2000c10150a */
[----:B------:R-:W-:Y:S02]  /*5580*/  LEA.HI.X.SX32 R61, R63, R92, 0x1, P4 ;  /* 0x0000005c3f3d7211 */ /* 0x000fe400020f0eff */
[----:B------:R-:W-:Y:S01]  /*5590*/  LEA R66, P4, R69, R68, 0x1 ;  /* 0x0000004445427211 */ /* 0x000fe200078808ff */
[----:B------:R-:W-:Y:S01]  /*55a0*/  STG.E.U16 desc[UR10][R48.64], R81 ;  /* 0x0000005130007986 */ /* 0x000fe2000c10150a */
[----:B------:R-:W-:Y:S02]  /*55b0*/  PRMT R9, R77, 0x7632, R9 ;  /* 0x000076324d097816 */ /* 0x000fe40000000009 */
[----:B------:R-:W-:Y:S01]  /*55c0*/  LEA.HI.X.SX32 R63, R65, R92, 0x1, P6 ;  /* 0x0000005c413f7211 */ /* 0x000fe200030f0eff */
[----:B------:R-:W-:Y:S01]  /*55d0*/  STG.E.U16 desc[UR10][R50.64], R89 ;  /* 0x0000005932007986 */ /* 0x000fe2000c10150a */
[----:B--2---:R-:W-:-:S02]  /*55e0*/  PRMT R29, R85, 0x7632, R29 ;  /* 0x00007632551d7816 */ /* 0x004fc4000000001d */
[----:B------:R-:W-:Y:S01]  /*55f0*/  LEA R6, P6, R73, R68, 0x1 ;  /* 0x0000004449067211 */ /* 0x000fe200078c08ff */
[----:B------:R-:W-:Y:S01]  /*5600*/  STG.E.U16 desc[UR10][R52.64], R83 ;  /* 0x0000005334007986 */ /* 0x000fe2000c10150a */
[----:B------:R-:W-:Y:S02]  /*5610*/  LEA.HI.X.SX32 R65, R67, R92, 0x1, P5 ;  /* 0x0000005c43417211 */ /* 0x000fe400028f0eff */
[----:B-1----:R-:W-:Y:S01]  /*5620*/  PRMT R30, R79, 0x7632, R30 ;  /* 0x000076324f1e7816 */ /* 0x002fe2000000001e */
[----:B------:R-:W-:Y:S01]  /*5630*/  STG.E.U16 desc[UR10][R54.64], R91 ;  /* 0x0000005b36007986 */ /* 0x000fe2000c10150a */
[----:B------:R-:W-:Y:S02]  /*5640*/  LEA R68, P5, R74, R68, 0x1 ;  /* 0x000000444a447211 */ /* 0x000fe400078a08ff */
[----:B------:R-:W-:Y:S01]  /*5650*/  PRMT R31, R87, 0x7632, R31 ;  /* 0x00007632571f7816 */ /* 0x000fe2000000001f */
[----:B------:R1:W-:Y:S01]  /*5660*/  STG.E.U16 desc[UR10][R56.64], R9 ;  /* 0x0000000938007986 */ /* 0x0003e2000c10150a */
[----:B------:R-:W-:-:S02]  /*5670*/  LEA.HI.X.SX32 R67, R69, R92, 0x1, P4 ;  /* 0x0000005c45437211 */ /* 0x000fc400020f0eff */
[----:B---3--:R-:W-:Y:S01]  /*5680*/  PRMT R32, R81, 0x7632, R32 ;  /* 0x0000763251207816 */ /* 0x008fe20000000020 */
[----:B------:R2:W-:Y:S01]  /*5690*/  STG.E.U16 desc[UR10][R58.64], R29 ;  /* 0x0000001d3a007986 */ /* 0x0005e2000c10150a */
[----:B------:R-:W-:Y:S02]  /*56a0*/  FSETP.NEU.AND P4, PT, R7, RZ, PT ;  /* 0x000000ff0700720b */ /* 0x000fe40003f8d000 */
[----:B------:R-:W-:Y:S01]  /*56b0*/  PRMT R33, R89, 0x7632, R33 ;  /* 0x0000763259217816 */ /* 0x000fe20000000021 */
[----:B------:R2:W-:Y:S01]  /*56c0*/  STG.E.U16 desc[UR10][R60.64], R30 ;  /* 0x0000001e3c007986 */ /* 0x0005e2000c10150a */
[-C--:B------:R-:W-:Y:S02]  /*56d0*/  LEA.HI.X.SX32 R7, R73, R92.reuse, 0x1, P6 ;  /* 0x0000005c49077211 */ /* 0x080fe400030f0eff */
[----:B------:R-:W-:Y:S01]  /*56e0*/  PRMT R14, R83, 0x7632, R14 ;  /* 0x00007632530e7816 */ /* 0x000fe2000000000e */
[----:B------:R2:W-:Y:S01]  /*56f0*/  STG.E.U16 desc[UR10][R62.64], R31 ;  /* 0x0000001f3e007986 */ /* 0x0005e2000c10150a */
[----:B------:R-:W-:-:S02]  /*5700*/  LEA.HI.X.SX32 R69, R74, R92, 0x1, P5 ;  /* 0x0000005c4a457211 */ /* 0x000fc400028f0eff */
[----:B----4-:R-:W-:Y:S01]  /*5710*/  PRMT R34, R91, 0x7632, R34 ;  /* 0x000076325b227816 */ /* 0x010fe20000000022 */
[----:B------:R2:W-:Y:S01]  /*5720*/  STG.E.U16 desc[UR10][R64.64], R32 ;  /* 0x0000002040007986 */ /* 0x0005e2000c10150a */
[----:B------:R-:W-:Y:S02]  /*5730*/  FSEL R5, R70, -INF , P2 ;  /* 0xff80000046057808 */ /* 0x000fe40001000000 */
[----:B------:R-:W-:Y:S01]  /*5740*/  FSEL R0, R0, -INF , P3 ;  /* 0xff80000000007808 */ /* 0x000fe20001800000 */
[----:B------:R2:W-:Y:S01]  /*5750*/  STG.E.U16 desc[UR10][R66.64], R33 ;  /* 0x0000002142007986 */ /* 0x0005e2000c10150a */
[----:B------:R-:W-:Y:S01]  /*5760*/  FSEL R71, R71, -INF , P1 ;  /* 0xff80000047477808 */ /* 0x000fe20000800000 */
[----:B-1----:R-:W-:Y:S01]  /*5770*/  FFMA R9, R5, 0.69314718246459960938, R172 ;  /* 0x3f31721805097823 */ /* 0x002fe200000000ac */
[----:B------:R-:W-:Y:S01]  /*5780*/  FSEL R72, R72, -INF , P4 ;  /* 0xff80000048487808 */ /* 0x000fe20002000000 */
[----:B------:R2:W-:Y:S01]  /*5790*/  STG.E.U16 desc[UR10][R6.64], R14 ;  /* 0x0000000e06007986 */ /* 0x0005e2000c10150a */
[----:B------:R-:W-:Y:S01]  /*57a0*/  FFMA R8, R0, 0.69314718246459960938, R149 ;  /* 0x3f31721800087823 */ /* 0x000fe20000000095 */
[----:B------:R-:W-:Y:S01]  /*57b0*/  FFMA R10, R71, 0.69314718246459960938, R174 ;  /* 0x3f317218470a7823 */ /* 0x000fe200000000ae */
[----:B------:R-:W-:Y:S01]  /*57c0*/  LOP3.LUT R5, R3, 0x70, RZ, 0xc0, !PT ;  /* 0x0000007003057812 */ /* 0x000fe200078ec0ff */
[----:B------:R2:W-:Y:S01]  /*57d0*/  STG.E.U16 desc[UR10][R68.64], R34 ;  /* 0x0000002244007986 */ /* 0x0005e2000c10150a */
[----:B------:R-:W-:Y:S01]  /*57e0*/  FFMA R11, R72, 0.69314718246459960938, R173 ;  /* 0x3f317218480b7823 */ /* 0x000fe200000000ad */
[C---:B------:R-:W-:Y:S01]  /*57f0*/  IMAD.SHL.U32 R3, R2.reuse, 0x4, RZ ;  /* 0x0000000402037824 */ /* 0x040fe200078e00ff */
[----:B------:R-:W-:Y:S01]  /*5800*/  BAR.SYNC.DEFER_BLOCKING 0x0 ;  /* 0x0000000000007b1d */ /* 0x000fe20000010000 */
[----:B------:R-:W-:-:S03]  /*5810*/  IMAD.HI R0, R2, 0x4, RZ ;  /* 0x0000000402007827 */ /* 0x000fc600078e02ff */
[----:B0-----:R-:W-:-:S04]  /*5820*/  IADD3 R2, P1, P2, R3, UR7, R12 ;  /* 0x0000000703027c10 */ /* 0x001fc8000fa3e00c */
[----:B------:R-:W-:Y:S01]  /*5830*/  IADD3.X R3, PT, PT, R0, UR5, R13, P1, P2 ;  /* 0x0000000500037c10 */ /* 0x000fe20008fe440d */
[----:B------:R2:W-:Y:S01]  /*5840*/  STS.128 [R5+UR6], R8 ;  /* 0x0000000805007988 */ /* 0x0005e20008000c06 */
[----:B------:R-:W-:Y:S06]  /*5850*/  BAR.SYNC.DEFER_BLOCKING 0x0 ;  /* 0x0000000000007b1d */ /* 0x000fec0000010000 */
[----:B------:R-:W-:Y:S05]  /*5860*/  @P0 EXIT ;  /* 0x000000000000094d */ /* 0x000fea0003800000 */
[----:B--2---:R-:W0:Y:S04]  /*5870*/  LDS R5, [R4] ;  /* 0x0000000004057984 */ /* 0x004e280000000800 */
[----:B0-----:R-:W-:Y:S01]  /*5880*/  STG.E desc[UR10][R2.64], R5 ;  /* 0x0000000502007986 */ /* 0x001fe2000c10190a */
[----:B------:R-:W-:Y:S05]  /*5890*/  EXIT ;  /* 0x000000000000794d */ /* 0x000fea0003800000 */
.L_x_2:
[----:B------:R-:W-:-:S00]  /*58a0*/  BRA `(.L_x_2) ;  /* 0xfffffffc00fc7947 */ /* 0x000fc0000383ffff */
[----:B------:R-:W-:-:S00]  /*58b0*/  NOP ;  /* 0x0000000000007918 */ /* 0x000fc00000000000 */
        /* <DEDUP_REMOVED lines=12> */
.L_x_3:


//--------------------- .nv.global.init           --------------------------
	.section	.nv.global.init,"aw",@progbits
.nv.global.init:
	.type		_$_str,@object
	.size		_$_str,(.L_0 - _$_str)
_$_str:
        /*0000*/ 	.byte	0x5f, 0x5f, 0x43, 0x55, 0x44, 0x41, 0x5f, 0x46, 0x54, 0x5a, 0x00
.L_0:


//--------------------- .nv.shared.attn_fwd       --------------------------
	.section	.nv.shared.attn_fwd,"aw",@nobits
	.sectionflags	@""
	.align	16
	.zero		1024


//--------------------- .nv.shared.reserved.0     --------------------------
	.section	.nv.shared.reserved.0,"aw",@nobits
	.weak		__nv_reservedSMEM_offset_0_alias
	.size		__nv_reservedSMEM_offset_0_alias, 0, 64
	.other		__nv_reservedSMEM_offset_0_alias,@"STO_CUDA_RESERVED_SHARED STV_DEFAULT"
__nv_reservedSMEM_offset_0_alias:
	.zero		0
	.zero		64


//--------------------- .nv.constant0.attn_fwd    --------------------------
	.section	.nv.constant0.attn_fwd,"a",@progbits
	.sectionflags	@""
	.align	4
.nv.constant0.attn_fwd:
	.zero		1032


//--------------------- SYMBOLS --------------------------

	.type		.nv.reservedSmem.offset0,@object
	.size		.nv.reservedSmem.offset0,0x4
	.type		.nv.reservedSmem.cap,@object
	.size		.nv.reservedSmem.cap,0x4
